	.headerflags	@"EF_CUDA_TEXMODE_UNIFIED EF_CUDA_64BIT_ADDRESS EF_CUDA_ACCELERATORS EF_CUDA_SM90 EF_CUDA_VIRTUAL_SM(EF_CUDA_SM90)"
	.elftype	@"ET_EXEC"


//--------------------- .nv.info                  --------------------------
	.section	.nv.info,"",@"SHT_CUDA_INFO"
	.align	4


	//----- nvinfo : EIATTR_REGCOUNT
	.align		4
        /*0000*/ 	.byte	0x04, 0x2f
        /*0002*/ 	.short	(.L_3 - .L_2)
	.align		4
.L_2:
        /*0004*/ 	.word	index@(triton_poi_fused_cat_46)
        /*0008*/ 	.word	0x0000009c


	//----- nvinfo : EIATTR_MIN_STACK_SIZE
	.align		4
.L_3:
        /*000c*/ 	.byte	0x04, 0x12
        /*000e*/ 	.short	(.L_5 - .L_4)
	.align		4
.L_4:
        /*0010*/ 	.word	index@(triton_poi_fused_cat_46)
        /*0014*/ 	.word	0x00000000


	//----- nvinfo : EIATTR_FRAME_SIZE
	.align		4
.L_5:
        /*0018*/ 	.byte	0x04, 0x11
        /*001a*/ 	.short	(.L_7 - .L_6)
	.align		4
.L_6:
        /*001c*/ 	.word	index@(triton_poi_fused_cat_46)
        /*0020*/ 	.word	0x00000000


	//----- nvinfo : EIATTR_MIN_STACK_SIZE
	.align		4
.L_7:
        /*0024*/ 	.byte	0x04, 0x12
        /*0026*/ 	.short	(.L_9 - .L_8)
	.align		4
.L_8:
        /*0028*/ 	.word	index@(triton_poi_fused_cat_46)
        /*002c*/ 	.word	0x00000000
.L_9:


//--------------------- .nv.info.triton_poi_fused_cat_46 --------------------------
	.section	.nv.info.triton_poi_fused_cat_46,"",@"SHT_CUDA_INFO"
	.sectionflags	@""
	.align	4


	//----- nvinfo : EIATTR_CUDA_API_VERSION
	.align		4
        /*0000*/ 	.byte	0x04, 0x37
        /*0002*/ 	.short	(.L_11 - .L_10)
.L_10:
        /*0004*/ 	.word	0x0000007c


	//----- nvinfo : EIATTR_KPARAM_INFO
	.align		4
.L_11:
        /*0008*/ 	.byte	0x04, 0x17
        /*000a*/ 	.short	(.L_13 - .L_12)
.L_12:
        /*000c*/ 	.word	0x00000000
        /*0010*/ 	.short	0x0015
        /*0012*/ 	.short	0x00a8
        /*0014*/ 	.byte	0x00, 0xf0, 0x11, 0x00


	//----- nvinfo : EIATTR_KPARAM_INFO
	.align		4
.L_13:
        /*0018*/ 	.byte	0x04, 0x17
        /*001a*/ 	.short	(.L_15 - .L_14)
.L_14:
        /*001c*/ 	.word	0x00000000
        /*0020*/ 	.short	0x0014
        /*0022*/ 	.short	0x00a0
        /*0024*/ 	.byte	0x00, 0xf4, 0x21, 0x00


	//----- nvinfo : EIATTR_KPARAM_INFO
	.align		4
.L_15:
        /*0028*/ 	.byte	0x04, 0x17
        /*002a*/ 	.short	(.L_17 - .L_16)
.L_16:
        /*002c*/ 	.word	0x00000000
        /*0030*/ 	.short	0x0013
        /*0032*/ 	.short	0x0098
        /*0034*/ 	.byte	0x00, 0xf4, 0x21, 0x00


	//----- nvinfo : EIATTR_KPARAM_INFO
	.align		4
.L_17:
        /*0038*/ 	.byte	0x04, 0x17
        /*003a*/ 	.short	(.L_19 - .L_18)
.L_18:
        /*003c*/ 	.word	0x00000000
        /*0040*/ 	.short	0x0012
        /*0042*/ 	.short	0x0090
        /*0044*/ 	.byte	0x00, 0xf4, 0x21, 0x00


	//----- nvinfo : EIATTR_KPARAM_INFO
	.align		4
.L_19:
        /*0048*/ 	.byte	0x04, 0x17
        /*004a*/ 	.short	(.L_21 - .L_20)
.L_20:
        /*004c*/ 	.word	0x00000000
        /*0050*/ 	.short	0x0011
        /*0052*/ 	.short	0x0088
        /*0054*/ 	.byte	0x00, 0xf4, 0x21, 0x00


	//----- nvinfo : EIATTR_KPARAM_INFO
	.align		4
.L_21:
        /*0058*/ 	.byte	0x04, 0x17
        /*005a*/ 	.short	(.L_23 - .L_22)
.L_22:
        /*005c*/ 	.word	0x00000000
        /*0060*/ 	.short	0x0010
        /*0062*/ 	.short	0x0080
        /*0064*/ 	.byte	0x00, 0xf4, 0x21, 0x00


	//----- nvinfo : EIATTR_KPARAM_INFO
	.align		4
.L_23:
        /*0068*/ 	.byte	0x04, 0x17
        /*006a*/ 	.short	(.L_25 - .L_24)
.L_24:
        /*006c*/ 	.word	0x00000000
        /*0070*/ 	.short	0x000f
        /*0072*/ 	.short	0x0078
        /*0074*/ 	.byte	0x00, 0xf4, 0x21, 0x00


	//----- nvinfo : EIATTR_KPARAM_INFO
	.align		4
.L_25:
        /*0078*/ 	.byte	0x04, 0x17
        /*007a*/ 	.short	(.L_27 - .L_26)
.L_26:
        /*007c*/ 	.word	0x00000000
        /*0080*/ 	.short	0x000e
        /*0082*/ 	.short	0x0070
        /*0084*/ 	.byte	0x00, 0xf4, 0x21, 0x00


	//----- nvinfo : EIATTR_KPARAM_INFO
	.align		4
.L_27:
        /*0088*/ 	.byte	0x04, 0x17
        /*008a*/ 	.short	(.L_29 - .L_28)
.L_28:
        /*008c*/ 	.word	0x00000000
        /*0090*/ 	.short	0x000d
        /*0092*/ 	.short	0x0068
        /*0094*/ 	.byte	0x00, 0xf4, 0x21, 0x00


	//----- nvinfo : EIATTR_KPARAM_INFO
	.align		4
.L_29:
        /*0098*/ 	.byte	0x04, 0x17
        /*009a*/ 	.short	(.L_31 - .L_30)
.L_30:
        /*009c*/ 	.word	0x00000000
        /*00a0*/ 	.short	0x000c
        /*00a2*/ 	.short	0x0060
        /*00a4*/ 	.byte	0x00, 0xf4, 0x21, 0x00


	//----- nvinfo : EIATTR_KPARAM_INFO
	.align		4
.L_31:
        /*00a8*/ 	.byte	0x04, 0x17
        /*00aa*/ 	.short	(.L_33 - .L_32)
.L_32:
        /*00ac*/ 	.word	0x00000000
        /*00b0*/ 	.short	0x000b
        /*00b2*/ 	.short	0x0058
        /*00b4*/ 	.byte	0x00, 0xf4, 0x21, 0x00


	//----- nvinfo : EIATTR_KPARAM_INFO
	.align		4
.L_33:
        /*00b8*/ 	.byte	0x04, 0x17
        /*00ba*/ 	.short	(.L_35 - .L_34)
.L_34:
        /*00bc*/ 	.word	0x00000000
        /*00c0*/ 	.short	0x000a
        /*00c2*/ 	.short	0x0050
        /*00c4*/ 	.byte	0x00, 0xf4, 0x21, 0x00


	//----- nvinfo : EIATTR_KPARAM_INFO
	.align		4
.L_35:
        /*00c8*/ 	.byte	0x04, 0x17
        /*00ca*/ 	.short	(.L_37 - .L_36)
.L_36:
        /*00cc*/ 	.word	0x00000000
        /*00d0*/ 	.short	0x0009
        /*00d2*/ 	.short	0x0048
        /*00d4*/ 	.byte	0x00, 0xf4, 0x21, 0x00


	//----- nvinfo : EIATTR_KPARAM_INFO
	.align		4
.L_37:
        /*00d8*/ 	.byte	0x04, 0x17
        /*00da*/ 	.short	(.L_39 - .L_38)
.L_38:
        /*00dc*/ 	.word	0x00000000
        /*00e0*/ 	.short	0x0008
        /*00e2*/ 	.short	0x0040
        /*00e4*/ 	.byte	0x00, 0xf4, 0x21, 0x00


	//----- nvinfo : EIATTR_KPARAM_INFO
	.align		4
.L_39:
        /*00e8*/ 	.byte	0x04, 0x17
        /*00ea*/ 	.short	(.L_41 - .L_40)
.L_40:
        /*00ec*/ 	.word	0x00000000
        /*00f0*/ 	.short	0x0007
        /*00f2*/ 	.short	0x0038
        /*00f4*/ 	.byte	0x00, 0xf4, 0x21, 0x00


	//----- nvinfo : EIATTR_KPARAM_INFO
	.align		4
.L_41:
        /*00f8*/ 	.byte	0x04, 0x17
        /*00fa*/ 	.short	(.L_43 - .L_42)
.L_42:
        /*00fc*/ 	.word	0x00000000
        /*0100*/ 	.short	0x0006
        /*0102*/ 	.short	0x0030
        /*0104*/ 	.byte	0x00, 0xf4, 0x21, 0x00


	//----- nvinfo : EIATTR_KPARAM_INFO
	.align		4
.L_43:
        /*0108*/ 	.byte	0x04, 0x17
        /*010a*/ 	.short	(.L_45 - .L_44)
.L_44:
        /*010c*/ 	.word	0x00000000
        /*0110*/ 	.short	0x0005
        /*0112*/ 	.short	0x0028
        /*0114*/ 	.byte	0x00, 0xf4, 0x21, 0x00


	//----- nvinfo : EIATTR_KPARAM_INFO
	.align		4
.L_45:
        /*0118*/ 	.byte	0x04, 0x17
        /*011a*/ 	.short	(.L_47 - .L_46)
.L_46:
        /*011c*/ 	.word	0x00000000
        /*0120*/ 	.short	0x0004
        /*0122*/ 	.short	0x0020
        /*0124*/ 	.byte	0x00, 0xf4, 0x21, 0x00


	//----- nvinfo : EIATTR_KPARAM_INFO
	.align		4
.L_47:
        /*0128*/ 	.byte	0x04, 0x17
        /*012a*/ 	.short	(.L_49 - .L_48)
.L_48:
        /*012c*/ 	.word	0x00000000
        /*0130*/ 	.short	0x0003
        /*0132*/ 	.short	0x0018
        /*0134*/ 	.byte	0x00, 0xf4, 0x21, 0x00


	//----- nvinfo : EIATTR_KPARAM_INFO
	.align		4
.L_49:
        /*0138*/ 	.byte	0x04, 0x17
        /*013a*/ 	.short	(.L_51 - .L_50)
.L_50:
        /*013c*/ 	.word	0x00000000
        /*0140*/ 	.short	0x0002
        /*0142*/ 	.short	0x0010
        /*0144*/ 	.byte	0x00, 0xf4, 0x21, 0x00


	//----- nvinfo : EIATTR_KPARAM_INFO
	.align		4
.L_51:
        /*0148*/ 	.byte	0x04, 0x17
        /*014a*/ 	.short	(.L_53 - .L_52)
.L_52:
        /*014c*/ 	.word	0x00000000
        /*0150*/ 	.short	0x0001
        /*0152*/ 	.short	0x0008
        /*0154*/ 	.byte	0x00, 0xf4, 0x21, 0x00


	//----- nvinfo : EIATTR_KPARAM_INFO
	.align		4
.L_53:
        /*0158*/ 	.byte	0x04, 0x17
        /*015a*/ 	.short	(.L_55 - .L_54)
.L_54:
        /*015c*/ 	.word	0x00000000
        /*0160*/ 	.short	0x0000
        /*0162*/ 	.short	0x0000
        /*0164*/ 	.byte	0x00, 0xf4, 0x21, 0x00


	//----- nvinfo : EIATTR_SPARSE_MMA_MASK
	.align		4
.L_55:
        /*0168*/ 	.byte	0x03, 0x50
        /*016a*/ 	.short	0x0000


	//----- nvinfo : EIATTR_MAXREG_COUNT
	.align		4
        /*016c*/ 	.byte	0x03, 0x1b
        /*016e*/ 	.short	0x00ff


	//----- nvinfo : EIATTR_EXIT_INSTR_OFFSETS
	.align		4
        /*0170*/ 	.byte	0x04, 0x1c
        /*0172*/ 	.short	(.L_57 - .L_56)


	//   ....[0]....
.L_56:
        /*0174*/ 	.word	0x00005c80


	//   ....[1]....
        /*0178*/ 	.word	0x00005ca0


	//----- nvinfo : EIATTR_REQNTID
	.align		4
.L_57:
        /*017c*/ 	.byte	0x04, 0x10
        /*017e*/ 	.short	(.L_59 - .L_58)
.L_58:
        /*0180*/ 	.word	0x00000080
        /*0184*/ 	.word	0x00000001
        /*0188*/ 	.word	0x00000001


	//----- nvinfo : EIATTR_CBANK_PARAM_SIZE
	.align		4
.L_59:
        /*018c*/ 	.byte	0x03, 0x19
        /*018e*/ 	.short	0x00ac


	//----- nvinfo : EIATTR_PARAM_CBANK
	.align		4
        /*0190*/ 	.byte	0x04, 0x0a
        /*0192*/ 	.short	(.L_61 - .L_60)
	.align		4
.L_60:
        /*0194*/ 	.word	index@(.nv.constant0.triton_poi_fused_cat_46)
        /*0198*/ 	.short	0x0210
        /*019a*/ 	.short	0x00ac


	//----- nvinfo : EIATTR_SW_WAR
	.align		4
.L_61:
        /*019c*/ 	.byte	0x04, 0x36
        /*019e*/ 	.short	(.L_63 - .L_62)
.L_62:
        /*01a0*/ 	.word	0x00000008
.L_63:


//--------------------- .nv.callgraph             --------------------------
	.section	.nv.callgraph,"",@"SHT_CUDA_CALLGRAPH"
	.align	4
	.sectionentsize	8
	.align		4
        /*0000*/ 	.word	0x00000000
	.align		4
        /*0004*/ 	.word	0xffffffff
	.align		4
        /*0008*/ 	.word	0x00000000
	.align		4
        /*000c*/ 	.word	0xfffffffe
	.align		4
        /*0010*/ 	.word	0x00000000
	.align		4
        /*0014*/ 	.word	0xfffffffd
	.align		4
        /*0018*/ 	.word	0x00000000
	.align		4
        /*001c*/ 	.word	0xfffffffc


//--------------------- .nv.constant4             --------------------------
	.section	.nv.constant4,"a",@progbits
	.align	8
	.align		8
.nv.constant4:
        /*0000*/ 	.dword	_$_str
	.align		8
        /*0008*/ 	.dword	_$_str_$_2


//--------------------- .text.triton_poi_fused_cat_46 --------------------------
	.section	.text.triton_poi_fused_cat_46,"ax",@progbits
	.align	128
        .global         triton_poi_fused_cat_46
        .type           triton_poi_fused_cat_46,@function
        .size           triton_poi_fused_cat_46,(.L_x_1 - triton_poi_fused_cat_46)
        .other          triton_poi_fused_cat_46,@"STO_CUDA_ENTRY STV_DEFAULT"
triton_poi_fused_cat_46:
.text.triton_poi_fused_cat_46:
[----:B------:R-:W0:Y:S01]  /*0000*/  LDC R1, c[0x0][0x28] ;  /* 0x00000a00ff017b82 */ /* 0x000e220000000800 */
[----:B------:R-:W1:Y:S07]  /*0010*/  S2R R0, SR_TID.X ;  /* 0x0000000000007919 */ /* 0x000e6e0000002100 */
[----:B------:R-:W2:Y:S01]  /*0020*/  LDC.64 R18, c[0x0][0x270] ;  /* 0x00009c00ff127b82 */ /* 0x000ea20000000a00 */
[----:B------:R-:W-:Y:S01]  /*0030*/  IMAD.MOV.U32 R4, RZ, RZ, RZ ;  /* 0x000000ffff047224 */ /* 0x000fe200078e00ff */
[----:B------:R-:W-:Y:S01]  /*0040*/  ULDC.64 UR4, c[0x0][0x208] ;  /* 0x0000820000047ab9 */ /* 0x000fe20000000a00 */
[----:B------:R-:W3:Y:S05]  /*0050*/  S2R R3, SR_CTAID.X ;  /* 0x0000000000037919 */ /* 0x000eea0000002500 */
[----:B------:R-:W4:Y:S01]  /*0060*/  LDC.64 R30, c[0x0][0x298] ;  /* 0x0000a600ff1e7b82 */ /* 0x000f220000000a00 */
[----:B------:R-:W-:Y:S01]  /*0070*/  IMAD.MOV.U32 R39, RZ, RZ, RZ ;  /* 0x000000ffff277224 */ /* 0x000fe200078e00ff */
[----:B------:R-:W-:-:S06]  /*0080*/  HFMA2.MMA R36, -RZ, RZ, 1.625, 0 ;  /* 0x3e800000ff247435 */ /* 0x000fcc00000001ff */
[----:B------:R-:W5:Y:S08]  /*0090*/  LDC.64 R24, c[0x0][0x260] ;  /* 0x00009800ff187b82 */ /* 0x000f700000000a00 */
[----:B------:R-:W2:Y:S01]  /*00a0*/  LDC.64 R22, c[0x0][0x268] ;  /* 0x00009a00ff167b82 */ /* 0x000ea20000000a00 */
[----:B-1----:R-:W-:-:S07]  /*00b0*/  IMAD.SHL.U32 R0, R0, 0x4, RZ ;  /* 0x0000000400007824 */ /* 0x002fce00078e00ff */
[----:B------:R-:W1:Y:S01]  /*00c0*/  LDC.64 R20, c[0x0][0x278] ;  /* 0x00009e00ff147b82 */ /* 0x000e620000000a00 */
[----:B------:R-:W-:-:S07]  /*00d0*/  LOP3.LUT R0, R0, 0x1fc, RZ, 0xc0, !PT ;  /* 0x000001fc00007812 */ /* 0x000fce00078ec0ff */
[----:B------:R-:W1:Y:S01]  /*00e0*/  LDC.64 R16, c[0x0][0x280] ;  /* 0x0000a000ff107b82 */ /* 0x000e620000000a00 */
[----:B---3--:R-:W-:-:S04]  /*00f0*/  IMAD R0, R3, 0x400, R0 ;  /* 0x0000040003007824 */ /* 0x008fc800078e0200 */
[C---:B------:R-:W-:Y:S02]  /*0100*/  VIADD R38, R0.reuse, 0x203 ;  /* 0x0000020300267836 */ /* 0x040fe40000000000 */
[----:B------:R-:W-:Y:S01]  /*0110*/  VIADD R34, R0, 0x200 ;  /* 0x0000020000227836 */ /* 0x000fe20000000000 */
[----:B------:R-:W3:Y:S01]  /*0120*/  LDC.64 R14, c[0x0][0x248] ;  /* 0x00009200ff0e7b82 */ /* 0x000ee20000000a00 */
[----:B------:R-:W-:-:S05]  /*0130*/  IMAD.HI R2, R38, 0x59e60383, RZ ;  /* 0x59e6038326027827 */ /* 0x000fca00078e02ff */
[----:B------:R-:W-:Y:S01]  /*0140*/  SHF.R.U32.HI R3, RZ, 0x1f, R2 ;  /* 0x0000001fff037819 */ /* 0x000fe20000011602 */
[----:B------:R-:W-:Y:S01]  /*0150*/  IMAD.MOV.U32 R54, RZ, RZ, RZ ;  /* 0x000000ffff367224 */ /* 0x000fe200078e00ff */
[----:B------:R-:W-:Y:S01]  /*0160*/  MOV R50, RZ ;  /* 0x000000ff00327202 */ /* 0x000fe20000000f00 */
[----:B------:R-:W-:Y:S01]  /*0170*/  IMAD.MOV.U32 R57, RZ, RZ, RZ ;  /* 0x000000ffff397224 */ /* 0x000fe200078e00ff */
[----:B------:R-:W-:Y:S02]  /*0180*/  LEA.HI.SX32 R7, R2, R3, 0x18 ;  /* 0x0000000302077211 */ /* 0x000fe400078fc2ff */
[----:B------:R-:W-:Y:S01]  /*0190*/  CS2R R58, SRZ ;  /* 0x00000000003a7805 */ /* 0x000fe2000001ff00 */
[----:B------:R-:W-:Y:S01]  /*01a0*/  IMAD.MOV.U32 R37, RZ, RZ, RZ ;  /* 0x000000ffff257224 */ /* 0x000fe200078e00ff */
[----:B------:R-:W1:Y:S01]  /*01b0*/  LDC.64 R32, c[0x0][0x288] ;  /* 0x0000a200ff207b82 */ /* 0x000e620000000a00 */
[----:B------:R-:W-:-:S05]  /*01c0*/  IMAD.HI R2, R7, 0x4ec4ec4f, RZ ;  /* 0x4ec4ec4f07027827 */ /* 0x000fca00078e02ff */
[----:B------:R-:W-:Y:S02]  /*01d0*/  SHF.R.U32.HI R3, RZ, 0x1f, R2 ;  /* 0x0000001fff037819 */ /* 0x000fe40000011602 */
[----:B------:R-:W1:Y:S02]  /*01e0*/  LDC.64 R28, c[0x0][0x290] ;  /* 0x0000a400ff1c7b82 */ /* 0x000e640000000a00 */
[----:B------:R-:W-:-:S05]  /*01f0*/  LEA.HI.SX32 R2, R2, R3, 0x18 ;  /* 0x0000000302027211 */ /* 0x000fca00078fc2ff */
[----:B------:R-:W-:Y:S01]  /*0200*/  IMAD R41, R2, -0x340, R7 ;  /* 0xfffffcc002297824 */ /* 0x000fe200078e0207 */
[----:B------:R-:W1:Y:S03]  /*0210*/  LDC.64 R26, c[0x0][0x2a0] ;  /* 0x0000a800ff1a7b82 */ /* 0x000e660000000a00 */
[----:B--2---:R-:W-:Y:S01]  /*0220*/  IMAD.WIDE R2, R41, 0x4, R18 ;  /* 0x0000000429027825 */ /* 0x004fe200078e0212 */
[----:B------:R-:W-:-:S04]  /*0230*/  IADD3 R6, R41, -0x240, RZ ;  /* 0xfffffdc029067810 */ /* 0x000fc80007ffe0ff */
[----:B------:R-:W-:-:S04]  /*0240*/  ISETP.GE.U32.AND P2, PT, R6, 0x80, PT ;  /* 0x000000800600780c */ /* 0x000fc80003f46070 */
[----:B------:R-:W-:-:S13]  /*0250*/  ISETP.LT.AND P4, PT, R34, 0x250500, !P2 ;  /* 0x002505002200780c */ /* 0x000fda0005781270 */
[----:B------:R2:W4:Y:S01]  /*0260*/  @P4 LDG.E.EL R4, desc[UR4][R2.64+-0x900] ;  /* 0xfff7000402044981 */ /* 0x000522000c2e1900 */
[----:B------:R-:W-:-:S04]  /*0270*/  ISETP.GT.AND P0, PT, R41, 0x2bf, PT ;  /* 0x000002bf2900780c */ /* 0x000fc80003f04270 */
[C---:B------:R-:W-:Y:S01]  /*0280*/  ISETP.LT.AND P5, PT, R34.reuse, 0x250500, P0 ;  /* 0x002505002200780c */ /* 0x040fe200007a1270 */
[----:B------:R-:W-:-:S04]  /*0290*/  IMAD.HI R51, R34, 0x37527851, RZ ;  /* 0x3752785122337827 */ /* 0x000fc800078e02ff */
[----:B------:R-:W-:Y:S01]  /*02a0*/  VIADD R35, R41, 0xffffff00 ;  /* 0xffffff0029237836 */ /* 0x000fe20000000000 */
[----:B--2---:R-:W-:Y:S01]  /*02b0*/  SHF.R.U32.HI R2, RZ, 0x1f, R51 ;  /* 0x0000001fff027819 */ /* 0x004fe20000011633 */
[----:B------:R-:W-:-:S03]  /*02c0*/  IMAD R40, R7, -0x2d9, R38 ;  /* 0xfffffd2707287824 */ /* 0x000fc600078e0226 */
[----:B------:R-:W-:Y:S02]  /*02d0*/  LEA.HI.SX32 R51, R51, R2, 0xf ;  /* 0x0000000233337211 */ /* 0x000fe400078f7aff */
[----:B------:R-:W-:-:S03]  /*02e0*/  ISETP.GE.U32.AND P1, PT, R35, 0x140, PT ;  /* 0x000001402300780c */ /* 0x000fc60003f26070 */
[----:B------:R-:W-:-:S04]  /*02f0*/  IMAD R13, R51, 0x16c80, R40 ;  /* 0x00016c80330d7824 */ /* 0x000fc800078e0228 */
[----:B------:R-:W-:Y:S02]  /*0300*/  IMAD R7, R6, 0x2d9, R13 ;  /* 0x000002d906077824 */ /* 0x000fe400078e020d */
[----:B-1----:R-:W-:-:S04]  /*0310*/  IMAD.WIDE R10, R41, 0x4, R20 ;  /* 0x00000004290a7825 */ /* 0x002fc800078e0214 */
[----:B-----5:R-:W-:Y:S01]  /*0320*/  IMAD.WIDE R6, R7, 0x4, R24 ;  /* 0x0000000407067825 */ /* 0x020fe200078e0218 */
[----:B------:R1:W2:Y:S03]  /*0330*/  @P4 LDG.E.EL R57, desc[UR4][R10.64+-0x900] ;  /* 0xfff700040a394981 */ /* 0x0002a6000c2e1900 */
[C---:B0-----:R-:W-:Y:S01]  /*0340*/  IMAD.WIDE R42, R41.reuse, 0x4, R16 ;  /* 0x00000004292a7825 */ /* 0x041fe200078e0210 */
[----:B------:R0:W5:Y:S03]  /*0350*/  @P4 LDG.E R50, desc[UR4][R6.64] ;  /* 0x0000000406324981 */ /* 0x000166000c1e1900 */
[----:B---3--:R-:W-:Y:S01]  /*0360*/  IMAD.WIDE R2, R41, 0x4, R14 ;  /* 0x0000000429027825 */ /* 0x008fe200078e020e */
[----:B------:R3:W2:Y:S01]  /*0370*/  @P4 LDG.E.EL R58, desc[UR4][R42.64+-0x900] ;  /* 0xfff700042a3a4981 */ /* 0x0006a2000c2e1900 */
[----:B------:R-:W-:Y:S01]  /*0380*/  CS2R R60, SRZ ;  /* 0x00000000003c7805 */ /* 0x000fe2000001ff00 */
[----:B-1----:R-:W3:Y:S01]  /*0390*/  LDC.64 R10, c[0x0][0x240] ;  /* 0x00009000ff0a7b82 */ /* 0x002ee20000000a00 */
[----:B------:R-:W-:-:S02]  /*03a0*/  IMAD.MOV.U32 R62, RZ, RZ, RZ ;  /* 0x000000ffff3e7224 */ /* 0x000fc400078e00ff */
[----:B------:R-:W-:-:S05]  /*03b0*/  IMAD.WIDE R44, R41, 0x4, R26 ;  /* 0x00000004292c7825 */ /* 0x000fca00078e021a */
[----:B------:R-:W2:Y:S01]  /*03c0*/  @P5 LDG.E.EL R61, desc[UR4][R44.64+-0xb00] ;  /* 0xfff500042c3d5981 */ /* 0x000ea2000c2e1900 */
[----:B------:R-:W-:Y:S01]  /*03d0*/  IMAD R40, R51, 0x38f40, R40 ;  /* 0x00038f4033287824 */ /* 0x000fe200078e0228 */
[----:B------:R-:W-:-:S03]  /*03e0*/  CS2R R48, SRZ ;  /* 0x0000000000307805 */ /* 0x000fc6000001ff00 */
[----:B0-----:R-:W-:Y:S01]  /*03f0*/  IMAD R7, R35, 0x2d9, R40 ;  /* 0x000002d923077824 */ /* 0x001fe200078e0228 */
[----:B------:R-:W-:Y:S01]  /*0400*/  HFMA2.MMA R64, -RZ, RZ, 0, 0 ;  /* 0x00000000ff407435 */ /* 0x000fe200000001ff */
[----:B---3--:R-:W-:-:S04]  /*0410*/  IMAD.WIDE R42, R41, 0x4, R10 ;  /* 0x00000004292a7825 */ /* 0x008fc800078e020a */
[----:B------:R-:W-:Y:S01]  /*0420*/  IMAD.MOV.U32 R52, RZ, RZ, RZ ;  /* 0x000000ffff347224 */ /* 0x000fe200078e00ff */
[----:B----4-:R-:W-:-:S05]  /*0430*/  SEL R4, R4, RZ, P4 ;  /* 0x000000ff04047207 */ /* 0x010fca0002000000 */
[----:B------:R-:W-:Y:S01]  /*0440*/  FADD R8, R4, 9.9999997473787516356e-06 ;  /* 0x3727c5ac04087421 */ /* 0x000fe20000000000 */
[----:B------:R-:W-:-:S03]  /*0450*/  IMAD.WIDE R4, R41, 0x4, R30 ;  /* 0x0000000429047825 */ /* 0x000fc600078e021e */
[----:B------:R0:W1:Y:S02]  /*0460*/  MUFU.SQRT R55, R8 ;  /* 0x0000000800377308 */ /* 0x0000640000002000 */
[----:B------:R3:W4:Y:S01]  /*0470*/  @P5 LDG.E.EL R39, desc[UR4][R4.64+-0xb00] ;  /* 0xfff5000404275981 */ /* 0x000722000c2e1900 */
[----:B0-----:R-:W-:Y:S01]  /*0480*/  IMAD.WIDE R8, R41, 0x4, R22 ;  /* 0x0000000429087825 */ /* 0x001fe200078e0216 */
[----:B---3--:R-:W0:Y:S04]  /*0490*/  LDC.64 R4, c[0x0][0x2a8] ;  /* 0x0000aa00ff047b82 */ /* 0x008e280000000a00 */
[----:B------:R3:W4:Y:S01]  /*04a0*/  @P4 LDG.E.EL R54, desc[UR4][R8.64+-0x900] ;  /* 0xfff7000408364981 */ /* 0x000722000c2e1900 */
[C---:B-1----:R-:W-:Y:S02]  /*04b0*/  FSETP.GT.AND P3, PT, R55.reuse, 8.50705917302346158658e+37, PT ;  /* 0x7e8000003700780b */ /* 0x042fe40003f64000 */
[----:B------:R-:W-:-:S02]  /*04c0*/  FSETP.GEU.AND P6, PT, R55, 1.175494350822287508e-38, PT ;  /* 0x008000003700780b */ /* 0x000fc40003fce000 */
[----:B------:R-:W-:-:S09]  /*04d0*/  FSEL R56, R36, 1, P3 ;  /* 0x3f80000024387808 */ /* 0x000fd20001800000 */
[----:B------:R-:W-:Y:S01]  /*04e0*/  @P3 FMUL R55, R55, 0.25 ;  /* 0x3e80000037373820 */ /* 0x000fe20000400000 */
[----:B------:R-:W-:-:S13]  /*04f0*/  ISETP.LT.AND P3, PT, R34, 0x250500, !P1 ;  /* 0x002505002200780c */ /* 0x000fda0004f61270 */
[----:B------:R1:W4:Y:S01]  /*0500*/  @P3 LDG.E.EL R37, desc[UR4][R2.64+-0x400] ;  /* 0xfffc000402253981 */ /* 0x000322000c2e1900 */
[----:B---3--:R-:W-:-:S03]  /*0510*/  IMAD.WIDE R8, R41, 0x4, R28 ;  /* 0x0000000429087825 */ /* 0x008fc600078e021c */
[----:B------:R-:W3:Y:S01]  /*0520*/  @P3 LDG.E.EL R49, desc[UR4][R42.64+-0x400] ;  /* 0xfffc00042a313981 */ /* 0x000ee2000c2e1900 */
[----:B0-----:R-:W-:-:S03]  /*0530*/  IMAD.WIDE R46, R41, 0x4, R4 ;  /* 0x00000004292e7825 */ /* 0x001fc600078e0204 */
[----:B------:R0:W3:Y:S01]  /*0540*/  @P5 LDG.E.EL R60, desc[UR4][R8.64+-0xb00] ;  /* 0xfff50004083c5981 */ /* 0x0000e2000c2e1900 */
[----:B-1----:R-:W-:-:S03]  /*0550*/  IADD3 R2, R41, -0x2c0, RZ ;  /* 0xfffffd4029027810 */ /* 0x002fc60007ffe0ff */
[----:B------:R-:W3:Y:S02]  /*0560*/  @P5 LDG.E.EL R62, desc[UR4][R46.64+-0xb00] ;  /* 0xfff500042e3e5981 */ /* 0x000ee4000c2e1900 */
[----:B------:R-:W-:Y:S02]  /*0570*/  IMAD R3, R2, 0x2d9, R13 ;  /* 0x000002d902037824 */ /* 0x000fe400078e020d */
[----:B------:R-:W1:Y:S02]  /*0580*/  LDC.64 R12, c[0x0][0x238] ;  /* 0x00008e00ff0c7b82 */ /* 0x000e640000000a00 */
[----:B------:R-:W-:-:S05]  /*0590*/  IMAD.WIDE R2, R3, 0x4, R32 ;  /* 0x0000000403027825 */ /* 0x000fca00078e0220 */
[----:B------:R2:W3:Y:S01]  /*05a0*/  @P5 LDG.E R59, desc[UR4][R2.64] ;  /* 0x00000004023b5981 */ /* 0x0004e2000c1e1900 */
[----:B0-----:R-:W0:Y:S08]  /*05b0*/  LDC.64 R8, c[0x0][0x250] ;  /* 0x00009400ff087b82 */ /* 0x001e300000000a00 */
[----:B--2---:R-:W2:Y:S01]  /*05c0*/  LDC.64 R2, c[0x0][0x258] ;  /* 0x00009600ff027b82 */ /* 0x004ea20000000a00 */
[----:B-1----:R-:W-:-:S05]  /*05d0*/  IMAD.WIDE R6, R7, 0x4, R12 ;  /* 0x0000000407067825 */ /* 0x002fca00078e020c */
[----:B------:R1:W3:Y:S01]  /*05e0*/  @P3 LDG.E R48, desc[UR4][R6.64] ;  /* 0x0000000406303981 */ /* 0x0002e2000c1e1900 */
[----:B0-----:R-:W-:-:S05]  /*05f0*/  IMAD.WIDE R44, R41, 0x4, R8 ;  /* 0x00000004292c7825 */ /* 0x001fca00078e0208 */
[----:B------:R-:W3:Y:S01]  /*0600*/  @P3 LDG.E.EL R52, desc[UR4][R44.64+-0x400] ;  /* 0xfffc00042c343981 */ /* 0x000ee2000c2e1900 */
[----:B--2---:R-:W-:-:S05]  /*0610*/  IMAD.WIDE R46, R41, 0x4, R2 ;  /* 0x00000004292e7825 */ /* 0x004fca00078e0202 */
[----:B------:R5:W2:Y:S01]  /*0620*/  @P3 LDG.E.EL R64, desc[UR4][R46.64+-0x400] ;  /* 0xfffc00042e403981 */ /* 0x000aa2000c2e1900 */
[----:B------:R-:W-:-:S04]  /*0630*/  IMAD.HI R93, R0, 0x59e60383, RZ ;  /* 0x59e60383005d7827 */ /* 0x000fc800078e02ff */
[----:B------:R-:W-:Y:S01]  /*0640*/  @!P6 FMUL R55, R55, 16777216 ;  /* 0x4b8000003737e820 */ /* 0x000fe20000400000 */
[----:B------:R-:W-:Y:S01]  /*0650*/  @!P6 FMUL R56, R56, 16777216 ;  /* 0x4b8000003838e820 */ /* 0x000fe20000400000 */
[----:B------:R-:W-:-:S04]  /*0660*/  IMAD.HI R53, R0, 0x37527851, RZ ;  /* 0x3752785100357827 */ /* 0x000fc800078e02ff */
[C---:B------:R-:W-:Y:S01]  /*0670*/  VIADD R108, R0.reuse, 0x1 ;  /* 0x00000001006c7836 */ /* 0x040fe20000000000 */
[----:B-1----:R-:W-:Y:S01]  /*0680*/  SHF.R.U32.HI R6, RZ, 0x1f, R93 ;  /* 0x0000001fff067819 */ /* 0x002fe2000001165d */
[----:B------:R-:W-:Y:S01]  /*0690*/  VIADD R121, R0, 0x2 ;  /* 0x0000000200797836 */ /* 0x000fe20000000000 */
[----:B------:R-:W-:Y:S01]  /*06a0*/  SHF.R.U32.HI R40, RZ, 0x1f, R53 ;  /* 0x0000001fff287819 */ /* 0x000fe20000011635 */
[----:B------:R-:W-:Y:S01]  /*06b0*/  IMAD.HI R115, R108, 0x59e60383, RZ ;  /* 0x59e603836c737827 */ /* 0x000fe200078e02ff */
[----:B-----5:R-:W-:Y:S02]  /*06c0*/  SEL R47, R50, RZ, P4 ;  /* 0x000000ff322f7207 */ /* 0x020fe40002000000 */
[----:B------:R-:W-:Y:S01]  /*06d0*/  SEL R57, R57, RZ, P4 ;  /* 0x000000ff39397207 */ /* 0x000fe20002000000 */
[----:B------:R-:W-:Y:S01]  /*06e0*/  IMAD.HI R7, R108, 0x37527851, RZ ;  /* 0x375278516c077827 */ /* 0x000fe200078e02ff */
[----:B------:R-:W-:Y:S02]  /*06f0*/  SEL R58, R58, RZ, P4 ;  /* 0x000000ff3a3a7207 */ /* 0x000fe40002000000 */
[----:B------:R-:W-:Y:S01]  /*0700*/  LEA.HI.SX32 R93, R93, R6, 0x18 ;  /* 0x000000065d5d7211 */ /* 0x000fe200078fc2ff */
[----:B------:R-:W-:Y:S01]  /*0710*/  IMAD.HI R35, R121, 0x37527851, RZ ;  /* 0x3752785179237827 */ /* 0x000fe200078e02ff */
[----:B------:R-:W-:-:S02]  /*0720*/  LEA.HI.SX32 R53, R53, R40, 0xf ;  /* 0x0000002835357211 */ /* 0x000fc400078f7aff */
[----:B------:R-:W-:Y:S01]  /*0730*/  SHF.R.U32.HI R6, RZ, 0x1f, R115 ;  /* 0x0000001fff067819 */ /* 0x000fe20000011673 */
[----:B------:R-:W-:Y:S01]  /*0740*/  IMAD.HI R114, R121, 0x59e60383, RZ ;  /* 0x59e6038379727827 */ /* 0x000fe200078e02ff */
[----:B------:R-:W-:Y:S02]  /*0750*/  IADD3 R127, R0, 0x3, RZ ;  /* 0x00000003007f7810 */ /* 0x000fe40007ffe0ff */
[----:B------:R-:W-:Y:S02]  /*0760*/  SHF.R.U32.HI R40, RZ, 0x1f, R7 ;  /* 0x0000001fff287819 */ /* 0x000fe40000011607 */
[----:B------:R-:W-:Y:S01]  /*0770*/  LEA.HI.SX32 R115, R115, R6, 0x18 ;  /* 0x0000000673737211 */ /* 0x000fe200078fc2ff */
[----:B------:R-:W-:Y:S01]  /*0780*/  IMAD.HI R124, R127, 0x59e60383, RZ ;  /* 0x59e603837f7c7827 */ /* 0x000fe200078e02ff */
[----:B------:R-:W-:Y:S01]  /*0790*/  SHF.R.U32.HI R6, RZ, 0x1f, R35 ;  /* 0x0000001fff067819 */ /* 0x000fe20000011623 */
[----:B------:R-:W0:Y:S03]  /*07a0*/  MUFU.RCP R55, R55 ;  /* 0x0000003700377308 */ /* 0x000e260000001000 */
[----:B------:R-:W-:Y:S01]  /*07b0*/  LEA.HI.SX32 R46, R35, R6, 0xf ;  /* 0x00000006232e7211 */ /* 0x000fe200078f7aff */
[----:B------:R-:W-:Y:S01]  /*07c0*/  IMAD.HI R35, R93, 0x4ec4ec4f, RZ ;  /* 0x4ec4ec4f5d237827 */ /* 0x000fe200078e02ff */
[----:B------:R-:W-:-:S03]  /*07d0*/  SEL R61, R61, RZ, P5 ;  /* 0x000000ff3d3d7207 */ /* 0x000fc60002800000 */
[----:B0-----:R-:W-:Y:S01]  /*07e0*/  FMUL R56, R55, R56 ;  /* 0x0000003837387220 */ /* 0x001fe20000400000 */
[----:B------:R-:W-:Y:S01]  /*07f0*/  IMAD.MOV.U32 R92, RZ, RZ, RZ ;  /* 0x000000ffff5c7224 */ /* 0x000fe200078e00ff */
[----:B------:R-:W-:Y:S02]  /*0800*/  CS2R R94, SRZ ;  /* 0x00000000005e7805 */ /* 0x000fe4000001ff00 */
[----:B------:R-:W-:Y:S02]  /*0810*/  CS2R R84, SRZ ;  /* 0x0000000000547805 */ /* 0x000fe4000001ff00 */
[----:B------:R-:W-:Y:S01]  /*0820*/  CS2R R80, SRZ ;  /* 0x0000000000507805 */ /* 0x000fe2000001ff00 */
[----:B------:R-:W-:Y:S01]  /*0830*/  IMAD R46, R46, -0x94140, R121 ;  /* 0xfff6bec02e2e7824 */ /* 0x000fe200078e0279 */
[----:B------:R-:W-:Y:S02]  /*0840*/  CS2R R82, SRZ ;  /* 0x0000000000527805 */ /* 0x000fe4000001ff00 */
[----:B------:R-:W-:-:S02]  /*0850*/  CS2R R88, SRZ ;  /* 0x0000000000587805 */ /* 0x000fc4000001ff00 */
[----:B------:R-:W-:Y:S02]  /*0860*/  CS2R R86, SRZ ;  /* 0x0000000000567805 */ /* 0x000fe4000001ff00 */
[----:B------:R-:W-:Y:S01]  /*0870*/  CS2R R98, SRZ ;  /* 0x0000000000627805 */ /* 0x000fe2000001ff00 */
[----:B------:R-:W-:Y:S01]  /*0880*/  IMAD.MOV.U32 R91, RZ, RZ, RZ ;  /* 0x000000ffff5b7224 */ /* 0x000fe200078e00ff */
[----:B------:R-:W-:Y:S02]  /*0890*/  CS2R R100, SRZ ;  /* 0x0000000000647805 */ /* 0x000fe4000001ff00 */
[----:B----4-:R-:W-:-:S05]  /*08a0*/  SEL R39, R39, RZ, P5 ;  /* 0x000000ff27277207 */ /* 0x010fca0002800000 */
[----:B------:R-:W-:-:S04]  /*08b0*/  FADD R42, R39, 9.9999997473787516356e-06 ;  /* 0x3727c5ac272a7421 */ /* 0x000fc80000000000 */
[----:B------:R-:W0:Y:S01]  /*08c0*/  MUFU.SQRT R45, R42 ;  /* 0x0000002a002d7308 */ /* 0x000e220000002000 */
[----:B------:R-:W-:Y:S02]  /*08d0*/  SEL R54, R54, RZ, P4 ;  /* 0x000000ff36367207 */ /* 0x000fe40002000000 */
[C---:B0-----:R-:W-:Y:S02]  /*08e0*/  FSETP.GT.AND P6, PT, R45.reuse, 8.50705917302346158658e+37, PT ;  /* 0x7e8000002d00780b */ /* 0x041fe40003fc4000 */
[----:B------:R-:W-:Y:S02]  /*08f0*/  FSETP.GEU.AND P4, PT, R45, 1.175494350822287508e-38, PT ;  /* 0x008000002d00780b */ /* 0x000fe40003f8e000 */
[----:B------:R-:W-:Y:S02]  /*0900*/  LEA.HI.SX32 R39, R7, R40, 0xf ;  /* 0x0000002807277211 */ /* 0x000fe400078f7aff */
[----:B------:R-:W-:Y:S02]  /*0910*/  SHF.R.U32.HI R7, RZ, 0x1f, R114 ;  /* 0x0000001fff077819 */ /* 0x000fe40000011672 */
[----:B------:R-:W-:-:S05]  /*0920*/  SEL R37, R37, RZ, P3 ;  /* 0x000000ff25257207 */ /* 0x000fca0001800000 */
[----:B------:R-:W-:Y:S01]  /*0930*/  @P6 FMUL R45, R45, 0.25 ;  /* 0x3e8000002d2d6820 */ /* 0x000fe20000400000 */
[----:B------:R-:W-:-:S04]  /*0940*/  FADD R42, R37, 9.9999997473787516356e-06 ;  /* 0x3727c5ac252a7421 */ /* 0x000fc80000000000 */
[----:B------:R0:W1:Y:S01]  /*0950*/  MUFU.SQRT R43, R42 ;  /* 0x0000002a002b7308 */ /* 0x0000620000002000 */
[----:B------:R-:W-:Y:S01]  /*0960*/  LEA.HI.SX32 R114, R114, R7, 0x18 ;  /* 0x0000000772727211 */ /* 0x000fe200078fc2ff */
[----:B------:R-:W-:Y:S01]  /*0970*/  @!P4 FMUL R45, R45, 16777216 ;  /* 0x4b8000002d2dc820 */ /* 0x000fe20000400000 */
[----:B------:R-:W-:Y:S02]  /*0980*/  SHF.R.U32.HI R7, RZ, 0x1f, R124 ;  /* 0x0000001fff077819 */ /* 0x000fe4000001167c */
[----:B------:R-:W-:Y:S02]  /*0990*/  SHF.R.U32.HI R40, RZ, 0x1f, R35 ;  /* 0x0000001fff287819 */ /* 0x000fe40000011623 */
[----:B------:R-:W-:Y:S01]  /*09a0*/  LEA.HI.SX32 R124, R124, R7, 0x18 ;  /* 0x000000077c7c7211 */ /* 0x000fe200078fc2ff */
[----:B------:R-:W-:Y:S01]  /*09b0*/  IMAD.HI R7, R115, 0x4ec4ec4f, RZ ;  /* 0x4ec4ec4f73077827 */ /* 0x000fe200078e02ff */
[----:B------:R-:W4:Y:S01]  /*09c0*/  MUFU.RCP R45, R45 ;  /* 0x0000002d002d7308 */ /* 0x000f220000001000 */
[----:B------:R-:W-:-:S02]  /*09d0*/  LEA.HI.SX32 R40, R35, R40, 0x18 ;  /* 0x0000002823287211 */ /* 0x000fc400078fc2ff */
[----:B------:R-:W-:Y:S01]  /*09e0*/  FSEL R50, R36, 1, P6 ;  /* 0x3f80000024327808 */ /* 0x000fe20003000000 */
[----:B------:R-:W-:Y:S01]  /*09f0*/  IMAD.HI R35, R114, 0x4ec4ec4f, RZ ;  /* 0x4ec4ec4f72237827 */ /* 0x000fe200078e02ff */
[----:B0-----:R-:W-:Y:S02]  /*0a00*/  SHF.R.U32.HI R42, RZ, 0x1f, R7 ;  /* 0x0000001fff2a7819 */ /* 0x001fe40000011607 */
[C---:B-1----:R-:W-:Y:S01]  /*0a10*/  FSETP.GT.AND P6, PT, R43.reuse, 8.50705917302346158658e+37, PT ;  /* 0x7e8000002b00780b */ /* 0x042fe20003fc4000 */
[----:B------:R-:W-:Y:S01]  /*0a20*/  @!P4 FMUL R50, R50, 16777216 ;  /* 0x4b8000003232c820 */ /* 0x000fe20000400000 */
[----:B------:R-:W-:Y:S02]  /*0a30*/  FSETP.GEU.AND P4, PT, R43, 1.175494350822287508e-38, PT ;  /* 0x008000002b00780b */ /* 0x000fe40003f8e000 */
[----:B------:R-:W-:Y:S01]  /*0a40*/  LEA.HI.SX32 R42, R7, R42, 0x18 ;  /* 0x0000002a072a7211 */ /* 0x000fe200078fc2ff */
[----:B------:R-:W-:Y:S01]  /*0a50*/  FADD R7, R47, -R54 ;  /* 0x800000362f077221 */ /* 0x000fe20000000000 */
[----:B------:R-:W-:-:S02]  /*0a60*/  SHF.R.U32.HI R44, RZ, 0x1f, R35 ;  /* 0x0000001fff2c7819 */ /* 0x000fc40000011623 */
[----:B---3--:R-:W-:Y:S02]  /*0a70*/  SEL R60, R60, RZ, P5 ;  /* 0x000000ff3c3c7207 */ /* 0x008fe40002800000 */
[----:B------:R-:W-:Y:S01]  /*0a80*/  SEL R59, R59, RZ, P5 ;  /* 0x000000ff3b3b7207 */ /* 0x000fe20002800000 */
[----:B----4-:R-:W-:Y:S01]  /*0a90*/  FMUL R50, R45, R50 ;  /* 0x000000322d327220 */ /* 0x010fe20000400000 */
[----:B------:R-:W-:Y:S01]  /*0aa0*/  LEA.HI.SX32 R35, R35, R44, 0x18 ;  /* 0x0000002c23237211 */ /* 0x000fe200078fc2ff */
[----:B------:R-:W-:Y:S01]  /*0ab0*/  FMUL R44, R56, R7 ;  /* 0x00000007382c7220 */ /* 0x000fe20000400000 */
[----:B------:R-:W-:Y:S01]  /*0ac0*/  @P6 FMUL R43, R43, 0.25 ;  /* 0x3e8000002b2b6820 */ /* 0x000fe20000400000 */
[----:B------:R-:W-:Y:S01]  /*0ad0*/  FADD R7, R59, -R60 ;  /* 0x8000003c3b077221 */ /* 0x000fe20000000000 */
[----:B------:R-:W-:Y:S01]  /*0ae0*/  SEL R62, R62, RZ, P5 ;  /* 0x000000ff3e3e7207 */ /* 0x000fe20002800000 */
[----:B------:R-:W-:Y:S01]  /*0af0*/  IMAD.HI R37, R127, 0x37527851, RZ ;  /* 0x375278517f257827 */ /* 0x000fe200078e02ff */
[----:B------:R-:W-:-:S03]  /*0b00*/  SEL R49, R49, RZ, P3 ;  /* 0x000000ff31317207 */ /* 0x000fc60001800000 */
[----:B------:R-:W-:Y:S01]  /*0b10*/  FMUL R7, R50, R7 ;  /* 0x0000000732077220 */ /* 0x000fe20000400000 */
[----:B------:R-:W-:Y:S01]  /*0b20*/  @!P4 FMUL R43, R43, 16777216 ;  /* 0x4b8000002b2bc820 */ /* 0x000fe20000400000 */
[----:B------:R-:W-:Y:S01]  /*0b30*/  SEL R48, R48, RZ, P3 ;  /* 0x000000ff30307207 */ /* 0x000fe20001800000 */
[----:B------:R-:W0:Y:S01]  /*0b40*/  LDC.64 R54, c[0x0][0x228] ;  /* 0x00008a00ff367b82 */ /* 0x000e220000000a00 */
[----:B------:R-:W-:Y:S01]  /*0b50*/  FFMA R90, R61, R7, R62 ;  /* 0x000000073d5a7223 */ /* 0x000fe2000000003e */
[----:B------:R-:W-:Y:S01]  /*0b60*/  FFMA R45, R57, R44, R58 ;  /* 0x0000002c392d7223 */ /* 0x000fe2000000003a */
[----:B------:R-:W-:Y:S01]  /*0b70*/  FSEL R50, R36, 1, P6 ;  /* 0x3f80000024327808 */ /* 0x000fe20003000000 */
[----:B------:R-:W1:Y:S02]  /*0b80*/  MUFU.RCP R43, R43 ;  /* 0x0000002b002b7308 */ /* 0x000e640000001000 */
[----:B------:R-:W-:Y:S02]  /*0b90*/  FSETP.GEU.AND P6, PT, R90, RZ, PT ;  /* 0x000000ff5a00720b */ /* 0x000fe40003fce000 */
[----:B------:R-:W3:Y:S01]  /*0ba0*/  LDC.64 R62, c[0x0][0x210] ;  /* 0x00008400ff3e7b82 */ /* 0x000ee20000000a00 */
[----:B------:R-:W-:-:S02]  /*0bb0*/  FSETP.GEU.AND P5, PT, R45, RZ, PT ;  /* 0x000000ff2d00720b */ /* 0x000fc40003fae000 */
[----:B------:R-:W-:Y:S02]  /*0bc0*/  FSEL R47, R90, RZ, P6 ;  /* 0x000000ff5a2f7208 */ /* 0x000fe40003000000 */
[----:B------:R-:W-:Y:S02]  /*0bd0*/  SHF.R.U32.HI R6, RZ, 0x1f, R37 ;  /* 0x0000001fff067819 */ /* 0x000fe40000011625 */
[----:B------:R-:W-:Y:S01]  /*0be0*/  FSEL R7, R45, RZ, P5 ;  /* 0x000000ff2d077208 */ /* 0x000fe20002800000 */
[----:B------:R-:W4:Y:S01]  /*0bf0*/  LDC.64 R60, c[0x0][0x220] ;  /* 0x00008800ff3c7b82 */ /* 0x000f220000000a00 */
[----:B------:R-:W-:Y:S01]  /*0c00*/  @P2 FSEL R7, R47, RZ, P0 ;  /* 0x000000ff2f072208 */ /* 0x000fe20000000000 */
[----:B------:R-:W-:Y:S01]  /*0c10*/  IMAD R47, R42, -0x340, R115 ;  /* 0xfffffcc02a2f7824 */ /* 0x000fe200078e0273 */
[----:B------:R-:W-:-:S05]  /*0c20*/  ISETP.GE.AND P0, PT, R0, 0x250500, PT ;  /* 0x002505000000780c */ /* 0x000fca0003f06270 */
[----:B------:R-:W5:Y:S01]  /*0c30*/  LDC.64 R56, c[0x0][0x230] ;  /* 0x00008c00ff387b82 */ /* 0x000f620000000a00 */
[----:B------:R-:W-:Y:S01]  /*0c40*/  LEA.HI.SX32 R6, R37, R6, 0xf ;  /* 0x0000000625067211 */ /* 0x000fe200078f7aff */
[----:B------:R-:W-:Y:S01]  /*0c50*/  @!P4 FMUL R50, R50, 16777216 ;  /* 0x4b8000003232c820 */ /* 0x000fe20000400000 */
[----:B------:R-:W-:-:S05]  /*0c60*/  IMAD.HI R37, R124, 0x4ec4ec4f, RZ ;  /* 0x4ec4ec4f7c257827 */ /* 0x000fca00078e02ff */
[----:B------:R-:W0:Y:S01]  /*0c70*/  LDC.64 R58, c[0x0][0x218] ;  /* 0x00008600ff3a7b82 */ /* 0x000e220000000a00 */
[----:B------:R-:W-:Y:S01]  /*0c80*/  FADD R48, R48, -R49 ;  /* 0x8000003130307221 */ /* 0x000fe20000000000 */
[----:B------:R-:W-:Y:S01]  /*0c90*/  IMAD R49, R40, -0x340, R93 ;  /* 0xfffffcc028317824 */ /* 0x000fe200078e025d */
[----:B------:R-:W-:Y:S01]  /*0ca0*/  ISETP.LT.AND P2, PT, R47, 0x100, !P0 ;  /* 0x000001002f00780c */ /* 0x000fe20004741270 */
[----:B------:R-:W-:Y:S02]  /*0cb0*/  IMAD R42, R39, -0x94140, R108 ;  /* 0xfff6bec0272a7824 */ /* 0x000fe400078e026c */
[----:B-1----:R-:W-:Y:S01]  /*0cc0*/  FMUL R65, R43, R50 ;  /* 0x000000322b417220 */ /* 0x002fe20000400000 */
[----:B------:R-:W-:Y:S02]  /*0cd0*/  SHF.R.U32.HI R44, RZ, 0x1f, R37 ;  /* 0x0000001fff2c7819 */ /* 0x000fe40000011625 */
[----:B------:R-:W-:Y:S01]  /*0ce0*/  ISETP.GE.AND P4, PT, R49, 0x100, PT ;  /* 0x000001003100780c */ /* 0x000fe20003f86270 */
[----:B------:R-:W-:Y:S01]  /*0cf0*/  IMAD R45, R53, 0x2d900, R42 ;  /* 0x0002d900352d7824 */ /* 0x000fe200078e022a */
[----:B------:R-:W-:Y:S01]  /*0d00*/  SEL R39, R52, RZ, P3 ;  /* 0x000000ff34277207 */ /* 0x000fe20001800000 */
[----:B------:R-:W-:Y:S01]  /*0d10*/  FMUL R48, R65, R48 ;  /* 0x0000003041307220 */ /* 0x000fe20000400000 */
[----:B--2---:R-:W-:Y:S01]  /*0d20*/  SEL R64, R64, RZ, P3 ;  /* 0x000000ff40407207 */ /* 0x004fe20001800000 */
[----:B------:R-:W-:Y:S01]  /*0d30*/  IMAD.MOV.U32 R50, RZ, RZ, RZ ;  /* 0x000000ffff327224 */ /* 0x000fe200078e00ff */
[----:B------:R-:W-:Y:S01]  /*0d40*/  LEA.HI.SX32 R37, R37, R44, 0x18 ;  /* 0x0000002c25257211 */ /* 0x000fe200078fc2ff */
[----:B---3--:R-:W-:Y:S01]  /*0d50*/  IMAD.WIDE R44, R45, 0x4, R62 ;  /* 0x000000042d2c7825 */ /* 0x008fe200078e023e */
[----:B------:R-:W-:-:S03]  /*0d60*/  ISETP.LT.AND P4, PT, R0, 0x250500, !P4 ;  /* 0x002505000000780c */ /* 0x000fc60006781270 */
[----:B------:R-:W-:Y:S01]  /*0d70*/  FFMA R48, R39, R48, R64 ;  /* 0x0000003027307223 */ /* 0x000fe20000000040 */
[C---:B------:R-:W-:Y:S01]  /*0d80*/  IMAD R40, R53.reuse, -0x94140, R0 ;  /* 0xfff6bec035287824 */ /* 0x040fe200078e0200 */
[----:B------:R1:W2:Y:S03]  /*0d90*/  @P2 LDG.E R50, desc[UR4][R44.64] ;  /* 0x000000042c322981 */ /* 0x0002a6000c1e1900 */
[C---:B------:R-:W-:Y:S01]  /*0da0*/  FSETP.GEU.AND P3, PT, R48.reuse, RZ, PT ;  /* 0x000000ff3000720b */ /* 0x040fe20003f6e000 */
[----:B------:R-:W-:Y:S02]  /*0db0*/  IMAD R43, R53, 0x2d900, R40 ;  /* 0x0002d900352b7824 */ /* 0x000fe400078e0228 */
[----:B----4-:R-:W-:Y:S01]  /*0dc0*/  IMAD.WIDE R66, R49, 0x4, R60 ;  /* 0x0000000431427825 */ /* 0x010fe200078e023c */
[----:B------:R-:W-:-:S03]  /*0dd0*/  @!P1 FSEL R7, R48, RZ, P3 ;  /* 0x000000ff30079208 */ /* 0x000fc60001800000 */
[----:B-1----:R-:W-:Y:S01]  /*0de0*/  IMAD R45, R35, -0x340, R114 ;  /* 0xfffffcc0232d7824 */ /* 0x002fe200078e0272 */
[----:B------:R1:W3:Y:S01]  /*0df0*/  @P4 LDG.E.EL R92, desc[UR4][R66.64] ;  /* 0x00000004425c4981 */ /* 0x0002e2000c2e1900 */
[----:B-----5:R-:W-:-:S04]  /*0e00*/  IMAD.WIDE R72, R49, 0x4, R56 ;  /* 0x0000000431487825 */ /* 0x020fc800078e0238 */
[----:B0-----:R-:W-:Y:S01]  /*0e10*/  IMAD.WIDE R64, R49, 0x4, R58 ;  /* 0x0000000431407825 */ /* 0x001fe200078e023a */
[----:B------:R-:W-:Y:S01]  /*0e20*/  ISETP.LT.AND P3, PT, R45, 0x100, !P0 ;  /* 0x000001002d00780c */ /* 0x000fe20004761270 */
[----:B------:R0:W4:Y:S02]  /*0e30*/  @P4 LDG.E.EL R94, desc[UR4][R72.64] ;  /* 0x00000004485e4981 */ /* 0x000124000c2e1900 */
[----:B------:R-:W-:Y:S02]  /*0e40*/  IMAD.WIDE R42, R43, 0x4, R62 ;  /* 0x000000042b2a7825 */ /* 0x000fe400078e023e */
[----:B------:R5:W4:Y:S02]  /*0e50*/  @P4 LDG.E.EL R84, desc[UR4][R64.64] ;  /* 0x0000000440544981 */ /* 0x000b24000c2e1900 */
[----:B------:R-:W-:Y:S02]  /*0e60*/  IMAD.WIDE R68, R47, 0x4, R60 ;  /* 0x000000042f447825 */ /* 0x000fe400078e023c */
[----:B------:R5:W4:Y:S02]  /*0e70*/  @P4 LDG.E R81, desc[UR4][R42.64] ;  /* 0x000000042a514981 */ /* 0x000b24000c1e1900 */
[----:B------:R-:W-:-:S02]  /*0e80*/  IMAD.MOV.U32 R52, RZ, RZ, RZ ;  /* 0x000000ffff347224 */ /* 0x000fc400078e00ff */
[C---:B-1----:R-:W-:Y:S01]  /*0e90*/  IMAD.WIDE R66, R47.reuse, 0x4, R58 ;  /* 0x000000042f427825 */ /* 0x042fe200078e023a */
[----:B------:R1:W4:Y:S03]  /*0ea0*/  @P2 LDG.E.EL R82, desc[UR4][R68.64] ;  /* 0x0000000444522981 */ /* 0x000326000c2e1900 */
[----:B0-----:R-:W-:-:S04]  /*0eb0*/  IMAD.WIDE R72, R47, 0x4, R54 ;  /* 0x000000042f487825 */ /* 0x001fc800078e0236 */
[----:B------:R-:W-:Y:S01]  /*0ec0*/  IMAD.WIDE R76, R47, 0x4, R56 ;  /* 0x000000042f4c7825 */ /* 0x000fe200078e0238 */
[----:B------:R-:W-:Y:S01]  /*0ed0*/  MOV R48, RZ ;  /* 0x000000ff00307202 */ /* 0x000fe20000000f00 */
[----:B------:R0:W4:Y:S02]  /*0ee0*/  @P2 LDG.E.EL R52, desc[UR4][R66.64] ;  /* 0x0000000442342981 */ /* 0x000124000c2e1900 */
[----:B-----5:R-:W-:Y:S02]  /*0ef0*/  IMAD R65, R53, 0x2d900, R46 ;  /* 0x0002d90035417824 */ /* 0x020fe400078e022e */
[----:B------:R-:W-:Y:S01]  /*0f00*/  IMAD R43, R37, -0x340, R124 ;  /* 0xfffffcc0252b7824 */ /* 0x000fe200078e027c */
[----:B------:R-:W5:Y:S01]  /*0f10*/  @P2 LDG.E.EL R85, desc[UR4][R72.64] ;  /* 0x0000000448552981 */ /* 0x000f62000c2e1900 */
[----:B------:R-:W-:-:S03]  /*0f20*/  IMAD.WIDE R70, R49, 0x4, R54 ;  /* 0x0000000431467825 */ /* 0x000fc600078e0236 */
[----:B------:R-:W5:Y:S01]  /*0f30*/  @P2 LDG.E.EL R95, desc[UR4][R76.64] ;  /* 0x000000044c5f2981 */ /* 0x000f62000c2e1900 */
[----:B------:R-:W-:Y:S01]  /*0f40*/  IMAD.WIDE R64, R65, 0x4, R62 ;  /* 0x0000000441407825 */ /* 0x000fe200078e023e */
[----:B------:R-:W-:Y:S02]  /*0f50*/  ISETP.LT.AND P1, PT, R43, 0x100, !P0 ;  /* 0x000001002b00780c */ /* 0x000fe40004721270 */
[----:B------:R0:W5:Y:S01]  /*0f60*/  @P4 LDG.E.EL R89, desc[UR4][R70.64] ;  /* 0x0000000446594981 */ /* 0x000162000c2e1900 */
[----:B------:R-:W-:Y:S02]  /*0f70*/  IMAD R6, R6, -0x94140, R127 ;  /* 0xfff6bec006067824 */ /* 0x000fe400078e027f */
[--C-:B-1----:R-:W-:Y:S01]  /*0f80*/  IMAD.WIDE R68, R45, 0x4, R58.reuse ;  /* 0x000000042d447825 */ /* 0x102fe200078e023a */
[----:B------:R1:W5:Y:S03]  /*0f90*/  @P3 LDG.E R48, desc[UR4][R64.64] ;  /* 0x0000000440303981 */ /* 0x000366000c1e1900 */
[----:B0-----:R-:W-:Y:S01]  /*0fa0*/  IMAD.WIDE R66, R43, 0x4, R58 ;  /* 0x000000042b427825 */ /* 0x001fe200078e023a */
[----:B------:R0:W5:Y:S03]  /*0fb0*/  @P3 LDG.E.EL R87, desc[UR4][R68.64] ;  /* 0x0000000444573981 */ /* 0x000166000c2e1900 */
[----:B------:R-:W-:Y:S01]  /*0fc0*/  IMAD.WIDE R70, R45, 0x4, R60 ;  /* 0x000000042d467825 */ /* 0x000fe200078e023c */
[----:B------:R-:W5:Y:S03]  /*0fd0*/  @P1 LDG.E.EL R80, desc[UR4][R66.64] ;  /* 0x0000000442501981 */ /* 0x000f66000c2e1900 */
[----:B-1----:R-:W-:Y:S01]  /*0fe0*/  IMAD R65, R53, 0x2d900, R6 ;  /* 0x0002d90035417824 */ /* 0x002fe200078e0206 */
[----:B------:R1:W5:Y:S01]  /*0ff0*/  @P3 LDG.E.EL R83, desc[UR4][R70.64] ;  /* 0x0000000446533981 */ /* 0x000362000c2e1900 */
[----:B------:R-:W-:-:S04]  /*1000*/  IMAD.WIDE R72, R43, 0x4, R56 ;  /* 0x000000042b487825 */ /* 0x000fc800078e0238 */
[----:B------:R-:W-:Y:S01]  /*1010*/  IMAD.WIDE R64, R65, 0x4, R62 ;  /* 0x0000000441407825 */ /* 0x000fe200078e023e */
[----:B------:R-:W5:Y:S03]  /*1020*/  @P1 LDG.E.EL R100, desc[UR4][R72.64] ;  /* 0x0000000448641981 */ /* 0x000f66000c2e1900 */
[C---:B0-----:R-:W-:Y:S01]  /*1030*/  IMAD.WIDE R68, R43.reuse, 0x4, R60 ;  /* 0x000000042b447825 */ /* 0x041fe200078e023c */
[----:B------:R-:W5:Y:S03]  /*1040*/  @P1 LDG.E R91, desc[UR4][R64.64] ;  /* 0x00000004405b1981 */ /* 0x000f66000c1e1900 */
[--C-:B-1----:R-:W-:Y:S01]  /*1050*/  IMAD.WIDE R70, R43, 0x4, R54.reuse ;  /* 0x000000042b467825 */ /* 0x102fe200078e0236 */
[----:B------:R-:W5:Y:S03]  /*1060*/  @P1 LDG.E.EL R86, desc[UR4][R68.64] ;  /* 0x0000000444561981 */ /* 0x000f66000c2e1900 */
[C---:B------:R-:W-:Y:S01]  /*1070*/  IMAD.WIDE R74, R45.reuse, 0x4, R54 ;  /* 0x000000042d4a7825 */ /* 0x040fe200078e0236 */
[----:B------:R-:W5:Y:S03]  /*1080*/  @P1 LDG.E.EL R98, desc[UR4][R70.64] ;  /* 0x0000000446621981 */ /* 0x000f66000c2e1900 */
[----:B------:R-:W-:Y:S01]  /*1090*/  IMAD.WIDE R78, R45, 0x4, R56 ;  /* 0x000000042d4e7825 */ /* 0x000fe200078e0238 */
[----:B------:R0:W5:Y:S04]  /*10a0*/  @P3 LDG.E.EL R88, desc[UR4][R74.64] ;  /* 0x000000044a583981 */ /* 0x000168000c2e1900 */
[----:B------:R4:W5:Y:S01]  /*10b0*/  @P3 LDG.E.EL R99, desc[UR4][R78.64] ;  /* 0x000000044e633981 */ /* 0x000962000c2e1900 */
[----:B------:R-:W-:Y:S01]  /*10c0*/  IMAD.HI R119, R34, 0x59e60383, RZ ;  /* 0x59e6038322777827 */ /* 0x000fe200078e02ff */
[----:B------:R-:W-:-:S04]  /*10d0*/  IADD3 R113, R0, 0x201, RZ ;  /* 0x0000020100717810 */ /* 0x000fc80007ffe0ff */
[----:B------:R-:W-:Y:S01]  /*10e0*/  SHF.R.U32.HI R6, RZ, 0x1f, R119 ;  /* 0x0000001fff067819 */ /* 0x000fe20000011677 */
[----:B------:R-:W-:-:S03]  /*10f0*/  IMAD.HI R112, R113, 0x59e60383, RZ ;  /* 0x59e6038371707827 */ /* 0x000fc600078e02ff */
[----:B------:R-:W-:Y:S02]  /*1100*/  LEA.HI.SX32 R119, R119, R6, 0x18 ;  /* 0x0000000677777211 */ /* 0x000fe400078fc2ff */
[----:B------:R-:W-:-:S03]  /*1110*/  SHF.R.U32.HI R35, RZ, 0x1f, R112 ;  /* 0x0000001fff237819 */ /* 0x000fc60000011670 */
[----:B------:R-:W-:Y:S01]  /*1120*/  IMAD.HI R6, R119, 0x4ec4ec4f, RZ ;  /* 0x4ec4ec4f77067827 */ /* 0x000fe200078e02ff */
[----:B------:R-:W-:-:S04]  /*1130*/  LEA.HI.SX32 R112, R112, R35, 0x18 ;  /* 0x0000002370707211 */ /* 0x000fc800078fc2ff */
[----:B------:R-:W-:Y:S01]  /*1140*/  SHF.R.U32.HI R35, RZ, 0x1f, R6 ;  /* 0x0000001fff237819 */ /* 0x000fe20000011606 */
[----:B------:R-:W-:-:S03]  /*1150*/  IMAD.HI R39, R113, 0x37527851, RZ ;  /* 0x3752785171277827 */ /* 0x000fc600078e02ff */
[----:B------:R-:W-:Y:S01]  /*1160*/  LEA.HI.SX32 R6, R6, R35, 0x18 ;  /* 0x0000002306067211 */ /* 0x000fe200078fc2ff */
[----:B------:R-:W-:Y:S01]  /*1170*/  IMAD.HI R37, R112, 0x4ec4ec4f, RZ ;  /* 0x4ec4ec4f70257827 */ /* 0x000fe200078e02ff */
[----:B------:R-:W-:-:S03]  /*1180*/  SHF.R.U32.HI R40, RZ, 0x1f, R39 ;  /* 0x0000001fff287819 */ /* 0x000fc60000011627 */
[----:B------:R-:W-:Y:S01]  /*1190*/  IMAD R35, R6, -0x340, R119 ;  /* 0xfffffcc006237824 */ /* 0x000fe200078e0277 */
[----:B------:R-:W-:Y:S02]  /*11a0*/  LEA.HI.SX32 R44, R39, R40, 0xf ;  /* 0x00000028272c7211 */ /* 0x000fe400078f7aff */
[----:B------:R-:W-:Y:S02]  /*11b0*/  SHF.R.U32.HI R40, RZ, 0x1f, R37 ;  /* 0x0000001fff287819 */ /* 0x000fe40000011625 */
[----:B------:R-:W-:Y:S02]  /*11c0*/  ISETP.GE.AND P5, PT, R35, 0x100, PT ;  /* 0x000001002300780c */ /* 0x000fe40003fa6270 */
[----:B------:R-:W-:Y:S01]  /*11d0*/  LEA.HI.SX32 R39, R37, R40, 0x18 ;  /* 0x0000002825277211 */ /* 0x000fe200078fc2ff */
[----:B------:R-:W-:Y:S02]  /*11e0*/  IMAD R42, R51, -0x94140, R34 ;  /* 0xfff6bec0332a7824 */ /* 0x000fe400078e0222 */
[----:B0-----:R-:W-:-:S02]  /*11f0*/  IMAD.MOV.U32 R74, RZ, RZ, RZ ;  /* 0x000000ffff4a7224 */ /* 0x001fc400078e00ff */
[----:B------:R-:W-:Y:S02]  /*1200*/  IMAD R39, R39, -0x340, R112 ;  /* 0xfffffcc027277824 */ /* 0x000fe400078e0270 */
[----:B------:R-:W-:Y:S01]  /*1210*/  IMAD R65, R51, 0x2d900, R42 ;  /* 0x0002d90033417824 */ /* 0x000fe200078e022a */
[----:B------:R-:W-:Y:S01]  /*1220*/  HFMA2.MMA R46, -RZ, RZ, 0, 0 ;  /* 0x00000000ff2e7435 */ /* 0x000fe200000001ff */
[----:B------:R-:W-:Y:S02]  /*1230*/  IMAD R44, R44, -0x94140, R113 ;  /* 0xfff6bec02c2c7824 */ /* 0x000fe400078e0271 */
[----:B------:R-:W-:-:S04]  /*1240*/  IMAD.WIDE R64, R65, 0x4, R62 ;  /* 0x0000000441407825 */ /* 0x000fc800078e023e */
[----:B------:R-:W-:-:S04]  /*1250*/  IMAD.WIDE R72, R35, 0x4, R60 ;  /* 0x0000000423487825 */ /* 0x000fc800078e023c */
[----:B------:R-:W-:-:S04]  /*1260*/  IMAD.WIDE R70, R35, 0x4, R58 ;  /* 0x0000000423467825 */ /* 0x000fc800078e023a */
[----:B------:R-:W-:Y:S01]  /*1270*/  IMAD.WIDE R96, R35, 0x4, R56 ;  /* 0x0000000423607825 */ /* 0x000fe200078e0238 */
[----:B------:R-:W-:Y:S02]  /*1280*/  MOV R42, RZ ;  /* 0x000000ff002a7202 */ /* 0x000fe40000000f00 */
[----:B--2---:R-:W-:Y:S02]  /*1290*/  SEL R50, R50, RZ, P2 ;  /* 0x000000ff32327207 */ /* 0x004fe40001000000 */
[----:B---3--:R-:W-:Y:S02]  /*12a0*/  SEL R92, R92, RZ, P4 ;  /* 0x000000ff5c5c7207 */ /* 0x008fe40002000000 */
[----:B----4-:R-:W-:Y:S02]  /*12b0*/  SEL R78, R94, RZ, P4 ;  /* 0x000000ff5e4e7207 */ /* 0x010fe40002000000 */
[----:B------:R-:W-:Y:S02]  /*12c0*/  SEL R76, R82, RZ, P2 ;  /* 0x000000ff524c7207 */ /* 0x000fe40001000000 */
[----:B------:R-:W-:-:S02]  /*12d0*/  SEL R77, R52, RZ, P2 ;  /* 0x000000ff344d7207 */ /* 0x000fc40001000000 */
[----:B-----5:R-:W-:Y:S02]  /*12e0*/  SEL R82, R85, RZ, P2 ;  /* 0x000000ff55527207 */ /* 0x020fe40001000000 */
[----:B------:R-:W-:Y:S02]  /*12f0*/  SEL R75, R95, RZ, P2 ;  /* 0x000000ff5f4b7207 */ /* 0x000fe40001000000 */
[----:B------:R-:W-:Y:S01]  /*1300*/  ISETP.LT.AND P2, PT, R34, 0x250500, !P5 ;  /* 0x002505002200780c */ /* 0x000fe20006f41270 */
[----:B------:R-:W-:Y:S01]  /*1310*/  IMAD.WIDE R94, R35, 0x4, R54 ;  /* 0x00000004235e7825 */ /* 0x000fe200078e0236 */
[----:B------:R-:W-:Y:S02]  /*1320*/  SEL R81, R81, RZ, P4 ;  /* 0x000000ff51517207 */ /* 0x000fe40002000000 */
[----:B------:R-:W-:Y:S02]  /*1330*/  SEL R84, R84, RZ, P4 ;  /* 0x000000ff54547207 */ /* 0x000fe40002000000 */
[----:B------:R-:W-:-:S02]  /*1340*/  SEL R89, R89, RZ, P4 ;  /* 0x000000ff59597207 */ /* 0x000fc40002000000 */
[----:B------:R-:W-:Y:S01]  /*1350*/  ISETP.GE.AND P4, PT, R39, 0x100, PT ;  /* 0x000001002700780c */ /* 0x000fe20003f86270 */
[----:B------:R-:W-:-:S04]  /*1360*/  IMAD.MOV.U32 R85, RZ, RZ, RZ ;  /* 0x000000ffff557224 */ /* 0x000fc800078e00ff */
[----:B------:R0:W2:Y:S01]  /*1370*/  @P2 LDG.E.EL R74, desc[UR4][R94.64] ;  /* 0x000000045e4a2981 */ /* 0x0000a2000c2e1900 */
[----:B------:R-:W-:Y:S01]  /*1380*/  SEL R80, R80, RZ, P1 ;  /* 0x000000ff50507207 */ /* 0x000fe20000800000 */
[----:B------:R-:W-:Y:S01]  /*1390*/  IMAD.MOV.U32 R52, RZ, RZ, RZ ;  /* 0x000000ffff347224 */ /* 0x000fe200078e00ff */
[----:B------:R-:W-:Y:S01]  /*13a0*/  SEL R66, R48, RZ, P3 ;  /* 0x000000ff30427207 */ /* 0x000fe20001800000 */
[----:B------:R1:W3:Y:S01]  /*13b0*/  @P2 LDG.E R85, desc[UR4][R64.64] ;  /* 0x0000000440552981 */ /* 0x0002e2000c1e1900 */
[----:B------:R-:W-:-:S03]  /*13c0*/  SEL R69, R100, RZ, P1 ;  /* 0x000000ff64457207 */ /* 0x000fc60000800000 */
[----:B------:R4:W5:Y:S01]  /*13d0*/  @P2 LDG.E.EL R52, desc[UR4][R72.64] ;  /* 0x0000000448342981 */ /* 0x000962000c2e1900 */
[----:B------:R-:W-:Y:S02]  /*13e0*/  SEL R91, R91, RZ, P1 ;  /* 0x000000ff5b5b7207 */ /* 0x000fe40000800000 */
[----:B------:R-:W-:Y:S01]  /*13f0*/  SEL R67, R86, RZ, P1 ;  /* 0x000000ff56437207 */ /* 0x000fe20000800000 */
[----:B------:R1:W2:Y:S01]  /*1400*/  @P2 LDG.E.EL R46, desc[UR4][R70.64] ;  /* 0x00000004462e2981 */ /* 0x0002a2000c2e1900 */
[----:B0-----:R-:W-:-:S03]  /*1410*/  SEL R94, R98, RZ, P1 ;  /* 0x000000ff625e7207 */ /* 0x001fc60000800000 */
[----:B------:R0:W3:Y:S01]  /*1420*/  @P2 LDG.E.EL R101, desc[UR4][R96.64] ;  /* 0x0000000460652981 */ /* 0x0000e2000c2e1900 */
[----:B------:R-:W-:Y:S02]  /*1430*/  ISETP.LT.AND P1, PT, R34, 0x250500, !P4 ;  /* 0x002505002200780c */ /* 0x000fe40006721270 */
[----:B------:R-:W-:Y:S01]  /*1440*/  SEL R48, R88, RZ, P3 ;  /* 0x000000ff58307207 */ /* 0x000fe20001800000 */
[----:B------:R-:W-:Y:S01]  /*1450*/  HFMA2.MMA R88, -RZ, RZ, 0, 0 ;  /* 0x00000000ff587435 */ /* 0x000fe200000001ff */
[----:B-1----:R-:W-:Y:S01]  /*1460*/  IMAD R65, R51, 0x2d900, R44 ;  /* 0x0002d90033417824 */ /* 0x002fe200078e022c */
[----:B------:R-:W-:Y:S01]  /*1470*/  SEL R68, R83, RZ, P3 ;  /* 0x000000ff53447207 */ /* 0x000fe20001800000 */
[----:B------:R-:W-:Y:S01]  /*1480*/  IMAD.MOV.U32 R86, RZ, RZ, RZ ;  /* 0x000000ffff567224 */ /* 0x000fe200078e00ff */
[----:B------:R-:W-:Y:S01]  /*1490*/  SEL R79, R99, RZ, P3 ;  /* 0x000000ff634f7207 */ /* 0x000fe20001800000 */
[----:B------:R-:W-:Y:S02]  /*14a0*/  IMAD.MOV.U32 R83, RZ, RZ, RZ ;  /* 0x000000ffff537224 */ /* 0x000fe400078e00ff */
[----:B------:R-:W-:-:S02]  /*14b0*/  IMAD.MOV.U32 R44, RZ, RZ, RZ ;  /* 0x000000ffff2c7224 */ /* 0x000fc400078e00ff */
[----:B----4-:R-:W-:-:S04]  /*14c0*/  IMAD.WIDE R72, R39, 0x4, R60 ;  /* 0x0000000427487825 */ /* 0x010fc800078e023c */
[----:B------:R-:W-:Y:S01]  /*14d0*/  IMAD.WIDE R70, R39, 0x4, R58 ;  /* 0x0000000427467825 */ /* 0x000fe200078e023a */
[----:B------:R1:W4:Y:S03]  /*14e0*/  @P1 LDG.E.EL R86, desc[UR4][R72.64] ;  /* 0x0000000448561981 */ /* 0x000326000c2e1900 */
[----:B------:R-:W-:Y:S01]  /*14f0*/  IMAD.WIDE R64, R65, 0x4, R62 ;  /* 0x0000000441407825 */ /* 0x000fe200078e023e */
[----:B------:R-:W5:Y:S03]  /*1500*/  @P1 LDG.E.EL R83, desc[UR4][R70.64] ;  /* 0x0000000446531981 */ /* 0x000f66000c2e1900 */
[C---:B0-----:R-:W-:Y:S01]  /*1510*/  IMAD.WIDE R96, R39.reuse, 0x4, R54 ;  /* 0x0000000427607825 */ /* 0x041fe200078e0236 */
[----:B------:R-:W5:Y:S03]  /*1520*/  @P1 LDG.E R42, desc[UR4][R64.64] ;  /* 0x00000004402a1981 */ /* 0x000f66000c1e1900 */
[----:B------:R-:W-:Y:S01]  /*1530*/  IMAD.WIDE R98, R39, 0x4, R56 ;  /* 0x0000000427627825 */ /* 0x000fe200078e0238 */
[----:B------:R0:W5:Y:S04]  /*1540*/  @P1 LDG.E.EL R44, desc[UR4][R96.64] ;  /* 0x00000004602c1981 */ /* 0x000168000c2e1900 */
[----:B------:R0:W5:Y:S01]  /*1550*/  @P1 LDG.E.EL R88, desc[UR4][R98.64] ;  /* 0x0000000462581981 */ /* 0x000162000c2e1900 */
[----:B------:R-:W-:-:S04]  /*1560*/  VIADD R110, R0, 0x202 ;  /* 0x00000202006e7836 */ /* 0x000fc80000000000 */
[----:B------:R-:W-:-:S05]  /*1570*/  IMAD.HI R107, R110, 0x59e60383, RZ ;  /* 0x59e603836e6b7827 */ /* 0x000fca00078e02ff */
[----:B------:R-:W-:-:S04]  /*1580*/  SHF.R.U32.HI R6, RZ, 0x1f, R107 ;  /* 0x0000001fff067819 */ /* 0x000fc8000001166b */
[----:B------:R-:W-:-:S05]  /*1590*/  LEA.HI.SX32 R107, R107, R6, 0x18 ;  /* 0x000000066b6b7211 */ /* 0x000fca00078fc2ff */
[----:B------:R-:W-:-:S05]  /*15a0*/  IMAD.HI R6, R107, 0x4ec4ec4f, RZ ;  /* 0x4ec4ec4f6b067827 */ /* 0x000fca00078e02ff */
[----:B------:R-:W-:Y:S01]  /*15b0*/  SHF.R.U32.HI R37, RZ, 0x1f, R6 ;  /* 0x0000001fff257819 */ /* 0x000fe20000011606 */
[----:B------:R-:W-:-:S03]  /*15c0*/  IMAD.HI R40, R110, 0x37527851, RZ ;  /* 0x375278516e287827 */ /* 0x000fc600078e02ff */
[----:B------:R-:W-:Y:S02]  /*15d0*/  LEA.HI.SX32 R6, R6, R37, 0x18 ;  /* 0x0000002506067211 */ /* 0x000fe400078fc2ff */
[----:B-1----:R-:W-:-:S03]  /*15e0*/  SHF.R.U32.HI R73, RZ, 0x1f, R40 ;  /* 0x0000001fff497819 */ /* 0x002fc60000011628 */
[----:B------:R-:W-:Y:S01]  /*15f0*/  IMAD R37, R6, -0x340, R107 ;  /* 0xfffffcc006257824 */ /* 0x000fe200078e026b */
[----:B------:R-:W-:Y:S02]  /*1600*/  LEA.HI.SX32 R73, R40, R73, 0xf ;  /* 0x0000004928497211 */ /* 0x000fe400078f7aff */
[----:B------:R-:W-:Y:S02]  /*1610*/  SEL R87, R87, RZ, P3 ;  /* 0x000000ff57577207 */ /* 0x000fe40001800000 */
[----:B------:R-:W-:Y:S01]  /*1620*/  ISETP.GE.AND P3, PT, R37, 0x100, PT ;  /* 0x000001002500780c */ /* 0x000fe20003f66270 */
[----:B------:R-:W-:-:S04]  /*1630*/  IMAD R40, R73, -0x94140, R110 ;  /* 0xfff6bec049287824 */ /* 0x000fc800078e026e */
[----:B0-----:R-:W-:Y:S02]  /*1640*/  IMAD R97, R51, 0x2d900, R40 ;  /* 0x0002d90033617824 */ /* 0x001fe400078e0228 */
[----:B------:R-:W-:Y:S02]  /*1650*/  IMAD.MOV.U32 R72, RZ, RZ, RZ ;  /* 0x000000ffff487224 */ /* 0x000fe400078e00ff */
[----:B------:R-:W-:-:S04]  /*1660*/  IMAD.WIDE R96, R97, 0x4, R62 ;  /* 0x0000000461607825 */ /* 0x000fc800078e023e */
[----:B------:R-:W-:-:S04]  /*1670*/  IMAD.WIDE R98, R37, 0x4, R60 ;  /* 0x0000000425627825 */ /* 0x000fc800078e023c */
[----:B------:R-:W-:-:S04]  /*1680*/  IMAD.WIDE R102, R37, 0x4, R54 ;  /* 0x0000000425667825 */ /* 0x000fc800078e0236 */
[----:B------:R-:W-:Y:S01]  /*1690*/  IMAD.WIDE R104, R37, 0x4, R56 ;  /* 0x0000000425687825 */ /* 0x000fe200078e0238 */
[----:B--2---:R-:W-:-:S03]  /*16a0*/  SEL R6, R46, RZ, P2 ;  /* 0x000000ff2e067207 */ /* 0x004fc60001000000 */
[----:B------:R-:W-:Y:S01]  /*16b0*/  IMAD.MOV.U32 R46, RZ, RZ, RZ ;  /* 0x000000ffff2e7224 */ /* 0x000fe200078e00ff */
[----:B---3--:R-:W-:Y:S01]  /*16c0*/  SEL R71, R101, RZ, P2 ;  /* 0x000000ff65477207 */ /* 0x008fe20001000000 */
[----:B------:R-:W-:Y:S01]  /*16d0*/  IMAD.WIDE R100, R37, 0x4, R58 ;  /* 0x0000000425647825 */ /* 0x000fe200078e023a */
[----:B----4-:R-:W-:Y:S02]  /*16e0*/  SEL R64, R86, RZ, P1 ;  /* 0x000000ff56407207 */ /* 0x010fe40000800000 */
[----:B-----5:R-:W-:Y:S02]  /*16f0*/  SEL R70, R83, RZ, P1 ;  /* 0x000000ff53467207 */ /* 0x020fe40000800000 */
[----:B------:R-:W-:Y:S02]  /*1700*/  SEL R73, R42, RZ, P1 ;  /* 0x000000ff2a497207 */ /* 0x000fe40000800000 */
[----:B------:R-:W-:Y:S02]  /*1710*/  SEL R83, R44, RZ, P1 ;  /* 0x000000ff2c537207 */ /* 0x000fe40000800000 */
[----:B------:R-:W-:-:S02]  /*1720*/  SEL R86, R88, RZ, P1 ;  /* 0x000000ff58567207 */ /* 0x000fc40000800000 */
[----:B------:R-:W-:Y:S01]  /*1730*/  ISETP.LT.AND P1, PT, R34, 0x250500, !P3 ;  /* 0x002505002200780c */ /* 0x000fe20005f21270 */
[----:B------:R-:W-:Y:S01]  /*1740*/  HFMA2.MMA R88, -RZ, RZ, 0, 0 ;  /* 0x00000000ff587435 */ /* 0x000fe200000001ff */
[----:B------:R-:W-:Y:S01]  /*1750*/  IMAD.MOV.U32 R42, RZ, RZ, RZ ;  /* 0x000000ffff2a7224 */ /* 0x000fe200078e00ff */
[----:B------:R-:W-:-:S10]  /*1760*/  MOV R44, RZ ;  /* 0x000000ff002c7202 */ /* 0x000fd40000000f00 */
[----:B------:R-:W2:Y:S04]  /*1770*/  @P1 LDG.E R42, desc[UR4][R96.64] ;  /* 0x00000004602a1981 */ /* 0x000ea8000c1e1900 */
[----:B------:R0:W3:Y:S04]  /*1780*/  @P1 LDG.E.EL R44, desc[UR4][R98.64] ;  /* 0x00000004622c1981 */ /* 0x0000e8000c2e1900 */
[----:B------:R1:W4:Y:S04]  /*1790*/  @P1 LDG.E.EL R72, desc[UR4][R100.64] ;  /* 0x0000000464481981 */ /* 0x000328000c2e1900 */
[----:B------:R-:W5:Y:S04]  /*17a0*/  @P1 LDG.E.EL R46, desc[UR4][R102.64] ;  /* 0x00000004662e1981 */ /* 0x000f68000c2e1900 */
[----:B------:R-:W5:Y:S01]  /*17b0*/  @P1 LDG.E.EL R88, desc[UR4][R104.64] ;  /* 0x0000000468581981 */ /* 0x000f62000c2e1900 */
[----:B------:R-:W-:-:S05]  /*17c0*/  IMAD.HI R40, R38, 0x37527851, RZ ;  /* 0x3752785126287827 */ /* 0x000fca00078e02ff */
[----:B------:R-:W-:-:S04]  /*17d0*/  SHF.R.U32.HI R65, RZ, 0x1f, R40 ;  /* 0x0000001fff417819 */ /* 0x000fc80000011628 */
[----:B------:R-:W-:-:S05]  /*17e0*/  LEA.HI.SX32 R65, R40, R65, 0xf ;  /* 0x0000004128417211 */ /* 0x000fca00078f7aff */
[----:B------:R-:W-:Y:S01]  /*17f0*/  IMAD R38, R65, -0x94140, R38 ;  /* 0xfff6bec041267824 */ /* 0x000fe200078e0226 */
[----:B------:R-:W-:Y:S02]  /*1800*/  SEL R52, R52, RZ, P2 ;  /* 0x000000ff34347207 */ /* 0x000fe40001000000 */
[----:B------:R-:W-:Y:S01]  /*1810*/  SEL R85, R85, RZ, P2 ;  /* 0x000000ff55557207 */ /* 0x000fe20001000000 */
[----:B------:R-:W-:Y:S01]  /*1820*/  IMAD R65, R51, 0x2d900, R38 ;  /* 0x0002d90033417824 */ /* 0x000fe200078e0226 */
[----:B------:R-:W-:Y:S02]  /*1830*/  SEL R74, R74, RZ, P2 ;  /* 0x000000ff4a4a7207 */ /* 0x000fe40001000000 */
[----:B------:R-:W-:Y:S01]  /*1840*/  ISETP.GE.AND P2, PT, R41, 0x100, PT ;  /* 0x000001002900780c */ /* 0x000fe20003f46270 */
[----:B------:R-:W-:Y:S01]  /*1850*/  IMAD.WIDE R62, R65, 0x4, R62 ;  /* 0x00000004413e7825 */ /* 0x000fe200078e023e */
[----:B0-----:R-:W-:Y:S02]  /*1860*/  CS2R R98, SRZ ;  /* 0x0000000000627805 */ /* 0x001fe4000001ff00 */
[----:B------:R-:W-:Y:S01]  /*1870*/  MOV R96, RZ ;  /* 0x000000ff00607202 */ /* 0x000fe20000000f00 */
[----:B-1----:R-:W-:-:S02]  /*1880*/  IMAD.MOV.U32 R101, RZ, RZ, RZ ;  /* 0x000000ffff657224 */ /* 0x002fc400078e00ff */
[----:B------:R-:W-:-:S04]  /*1890*/  IMAD.WIDE R60, R41, 0x4, R60 ;  /* 0x00000004293c7825 */ /* 0x000fc800078e023c */
[----:B------:R-:W-:-:S04]  /*18a0*/  IMAD.WIDE R58, R41, 0x4, R58 ;  /* 0x00000004293a7825 */ /* 0x000fc800078e023a */
[----:B------:R-:W-:-:S04]  /*18b0*/  IMAD.WIDE R54, R41, 0x4, R54 ;  /* 0x0000000429367825 */ /* 0x000fc800078e0236 */
[----:B------:R-:W-:Y:S01]  /*18c0*/  IMAD.WIDE R56, R41, 0x4, R56 ;  /* 0x0000000429387825 */ /* 0x000fe200078e0238 */
[----:B--2---:R-:W-:Y:S02]  /*18d0*/  SEL R97, R42, RZ, P1 ;  /* 0x000000ff2a617207 */ /* 0x004fe40000800000 */
[----:B---3--:R-:W-:Y:S02]  /*18e0*/  SEL R65, R44, RZ, P1 ;  /* 0x000000ff2c417207 */ /* 0x008fe40000800000 */
[----:B----4-:R-:W-:Y:S02]  /*18f0*/  SEL R72, R72, RZ, P1 ;  /* 0x000000ff48487207 */ /* 0x010fe40000800000 */
[----:B-----5:R-:W-:Y:S02]  /*1900*/  SEL R100, R46, RZ, P1 ;  /* 0x000000ff2e647207 */ /* 0x020fe40000800000 */
[----:B------:R-:W-:Y:S02]  /*1910*/  SEL R103, R88, RZ, P1 ;  /* 0x000000ff58677207 */ /* 0x000fe40000800000 */
[----:B------:R-:W-:Y:S01]  /*1920*/  ISETP.LT.AND P1, PT, R34, 0x250500, !P2 ;  /* 0x002505002200780c */ /* 0x000fe20005721270 */
[----:B------:R-:W-:-:S12]  /*1930*/  IMAD.MOV.U32 R44, RZ, RZ, RZ ;  /* 0x000000ffff2c7224 */ /* 0x000fd800078e00ff */
[----:B------:R0:W2:Y:S04]  /*1940*/  @P1 LDG.E R101, desc[UR4][R62.64] ;  /* 0x000000043e651981 */ /* 0x0000a8000c1e1900 */
[----:B------:R-:W3:Y:S04]  /*1950*/  @P1 LDG.E.EL R44, desc[UR4][R60.64] ;  /* 0x000000043c2c1981 */ /* 0x000ee8000c2e1900 */
[----:B------:R-:W4:Y:S04]  /*1960*/  @P1 LDG.E.EL R98, desc[UR4][R58.64] ;  /* 0x000000043a621981 */ /* 0x000f28000c2e1900 */
[----:B------:R1:W5:Y:S04]  /*1970*/  @P1 LDG.E.EL R96, desc[UR4][R54.64] ;  /* 0x0000000436601981 */ /* 0x000368000c2e1900 */
[----:B------:R0:W5:Y:S01]  /*1980*/  @P1 LDG.E.EL R99, desc[UR4][R56.64] ;  /* 0x0000000438631981 */ /* 0x000162000c2e1900 */
[----:B------:R-:W-:-:S02]  /*1990*/  VIADD R46, R49, 0xfffffdc0 ;  /* 0xfffffdc0312e7836 */ /* 0x000fc40000000000 */
[----:B------:R-:W-:-:S03]  /*19a0*/  IMAD R38, R93, -0x2d9, R0 ;  /* 0xfffffd275d267824 */ /* 0x000fc600078e0200 */
[----:B------:R-:W-:Y:S01]  /*19b0*/  ISETP.GE.U32.AND P2, PT, R46, 0x80, PT ;  /* 0x000000802e00780c */ /* 0x000fe20003f46070 */
[----:B------:R-:W-:Y:S01]  /*19c0*/  IMAD R105, R53, 0x16c80, R38 ;  /* 0x00016c8035697824 */ /* 0x000fe200078e0226 */
[----:B------:R-:W-:-:S03]  /*19d0*/  HFMA2.MMA R95, -RZ, RZ, 0, 0 ;  /* 0x00000000ff5f7435 */ /* 0x000fc600000001ff */
[----:B0-----:R-:W-:Y:S01]  /*19e0*/  IMAD R63, R46, 0x2d9, R105 ;  /* 0x000002d92e3f7824 */ /* 0x001fe200078e0269 */
[----:B------:R-:W-:Y:S01]  /*19f0*/  MOV R93, RZ ;  /* 0x000000ff005d7202 */ /* 0x000fe20000000f00 */
[----:B------:R-:W-:Y:S02]  /*1a00*/  IMAD.MOV.U32 R42, RZ, RZ, RZ ;  /* 0x000000ffff2a7224 */ /* 0x000fe400078e00ff */
[----:B------:R-:W-:Y:S02]  /*1a10*/  IMAD.MOV.U32 R40, RZ, RZ, RZ ;  /* 0x000000ffff287224 */ /* 0x000fe400078e00ff */
[----:B------:R-:W-:Y:S02]  /*1a20*/  IMAD.MOV.U32 R88, RZ, RZ, RZ ;  /* 0x000000ffff587224 */ /* 0x000fe400078e00ff */
[----:B-1----:R-:W-:-:S04]  /*1a30*/  IMAD.WIDE R54, R49, 0x4, R18 ;  /* 0x0000000431367825 */ /* 0x002fc800078e0212 */
        /* <DEDUP_REMOVED lines=9> */
[----:B------:R-:W-:-:S13]  /*1ad0*/  ISETP.LT.AND P1, PT, R0, 0x250500, !P2 ;  /* 0x002505000000780c */ /* 0x000fda0005721270 */
[----:B------:R0:W2:Y:S04]  /*1ae0*/  @P1 LDG.E.EL R42, desc[UR4][R54.64+-0x900] ;  /* 0xfff70004362a1981 */ /* 0x0000a8000c2e1900 */
[----:B------:R-:W3:Y:S04]  /*1af0*/  @P1 LDG.E R40, desc[UR4][R62.64] ;  /* 0x000000043e281981 */ /* 0x000ee8000c1e1900 */
[----:B------:R1:W4:Y:S04]  /*1b00*/  @P1 LDG.E.EL R95, desc[UR4][R56.64+-0x900] ;  /* 0xfff70004385f1981 */ /* 0x000328000c2e1900 */
[----:B------:R5:W4:Y:S04]  /*1b10*/  @P1 LDG.E.EL R88, desc[UR4][R58.64+-0x900] ;  /* 0xfff700043a581981 */ /* 0x000b28000c2e1900 */
[----:B------:R1:W4:Y:S01]  /*1b20*/  @P1 LDG.E.EL R93, desc[UR4][R60.64+-0x900] ;  /* 0xfff700043c5d1981 */ /* 0x000322000c2e1900 */
[C---:B------:R-:W-:Y:S01]  /*1b30*/  ISETP.GT.AND P2, PT, R49.reuse, 0x2bf, PT ;  /* 0x000002bf3100780c */ /* 0x040fe20003f44270 */
[----:B------:R-:W-:-:S04]  /*1b40*/  VIADD R102, R49, 0xfffffd40 ;  /* 0xfffffd4031667836 */ /* 0x000fc80000000000 */
[----:B------:R-:W-:Y:S01]  /*1b50*/  IMAD R105, R102, 0x2d9, R105 ;  /* 0x000002d966697824 */ /* 0x000fe200078e0269 */
[----:B------:R-:W-:Y:S01]  /*1b60*/  HFMA2.MMA R102, -RZ, RZ, 0, 0 ;  /* 0x00000000ff667435 */ /* 0x000fe200000001ff */
[----:B0-----:R-:W-:Y:S01]  /*1b70*/  IMAD.WIDE R54, R49, 0x4, R30 ;  /* 0x0000000431367825 */ /* 0x001fe200078e021e */
[----:B------:R-:W-:-:S03]  /*1b80*/  MOV R109, RZ ;  /* 0x000000ff006d7202 */ /* 0x000fc60000000f00 */
[----:B------:R-:W-:Y:S02]  /*1b90*/  IMAD.MOV.U32 R104, RZ, RZ, RZ ;  /* 0x000000ffff687224 */ /* 0x000fe400078e00ff */
[----:B------:R-:W-:Y:S02]  /*1ba0*/  IMAD.MOV.U32 R111, RZ, RZ, RZ ;  /* 0x000000ffff6f7224 */ /* 0x000fe400078e00ff */
[----:B------:R-:W-:Y:S02]  /*1bb0*/  IMAD.MOV.U32 R106, RZ, RZ, RZ ;  /* 0x000000ffff6a7224 */ /* 0x000fe400078e00ff */
[----:B-1----:R-:W-:-:S04]  /*1bc0*/  IMAD.WIDE R56, R49, 0x4, R28 ;  /* 0x0000000431387825 */ /* 0x002fc800078e021c */
[----:B-----5:R-:W-:-:S04]  /*1bd0*/  IMAD.WIDE R58, R49, 0x4, R26 ;  /* 0x00000004313a7825 */ /* 0x020fc800078e021a */
[----:B------:R-:W-:-:S04]  /*1be0*/  IMAD.WIDE R60, R49, 0x4, R4 ;  /* 0x00000004313c7825 */ /* 0x000fc800078e0204 */
[----:B------:R-:W-:Y:S01]  /*1bf0*/  IMAD.WIDE R62, R105, 0x4, R32 ;  /* 0x00000004693e7825 */ /* 0x000fe200078e0220 */
[----:B--2---:R-:W-:Y:S02]  /*1c00*/  SEL R42, R42, RZ, P1 ;  /* 0x000000ff2a2a7207 */ /* 0x004fe40000800000 */
[----:B---3--:R-:W-:Y:S02]  /*1c10*/  SEL R40, R40, RZ, P1 ;  /* 0x000000ff28287207 */ /* 0x008fe40000800000 */
[----:B----4-:R-:W-:Y:S02]  /*1c20*/  SEL R95, R95, RZ, P1 ;  /* 0x000000ff5f5f7207 */ /* 0x010fe40000800000 */
[----:B------:R-:W-:Y:S02]  /*1c30*/  SEL R88, R88, RZ, P1 ;  /* 0x000000ff58587207 */ /* 0x000fe40000800000 */
[----:B------:R-:W-:Y:S02]  /*1c40*/  SEL R93, R93, RZ, P1 ;  /* 0x000000ff5d5d7207 */ /* 0x000fe40000800000 */
[----:B------:R-:W-:-:S13]  /*1c50*/  ISETP.LT.AND P1, PT, R0, 0x250500, P2 ;  /* 0x002505000000780c */ /* 0x000fda0001721270 */
[----:B------:R-:W2:Y:S04]  /*1c60*/  @P1 LDG.E.EL R102, desc[UR4][R54.64+-0xb00] ;  /* 0xfff5000436661981 */ /* 0x000ea8000c2e1900 */
[----:B------:R0:W3:Y:S04]  /*1c70*/  @P1 LDG.E.EL R111, desc[UR4][R56.64+-0xb00] ;  /* 0xfff50004386f1981 */ /* 0x0000e8000c2e1900 */
[----:B------:R1:W4:Y:S04]  /*1c80*/  @P1 LDG.E.EL R106, desc[UR4][R58.64+-0xb00] ;  /* 0xfff500043a6a1981 */ /* 0x000328000c2e1900 */
[----:B------:R5:W4:Y:S04]  /*1c90*/  @P1 LDG.E.EL R109, desc[UR4][R60.64+-0xb00] ;  /* 0xfff500043c6d1981 */ /* 0x000b28000c2e1900 */
[----:B------:R-:W4:Y:S01]  /*1ca0*/  @P1 LDG.E R104, desc[UR4][R62.64] ;  /* 0x000000043e681981 */ /* 0x000f22000c1e1900 */
[----:B0-----:R-:W-:Y:S01]  /*1cb0*/  VIADD R57, R47, 0xfffffd40 ;  /* 0xfffffd402f397836 */ /* 0x001fe20000000000 */
[----:B------:R-:W-:Y:S01]  /*1cc0*/  HFMA2.MMA R117, -RZ, RZ, 0, 0 ;  /* 0x00000000ff757435 */ /* 0x000fe200000001ff */
[----:B------:R-:W-:Y:S01]  /*1cd0*/  IMAD.MOV.U32 R120, RZ, RZ, RZ ;  /* 0x000000ffff787224 */ /* 0x000fe200078e00ff */
[----:B------:R-:W-:Y:S01]  /*1ce0*/  CS2R R122, SRZ ;  /* 0x00000000007a7805 */ /* 0x000fe2000001ff00 */
[----:B------:R-:W-:-:S02]  /*1cf0*/  IMAD.MOV.U32 R118, RZ, RZ, RZ ;  /* 0x000000ffff767224 */ /* 0x000fc400078e00ff */
[----:B------:R-:W-:-:S04]  /*1d00*/  IMAD.WIDE R54, R47, 0x4, R30 ;  /* 0x000000042f367825 */ /* 0x000fc800078e021e */
[----:B-1----:R-:W-:-:S04]  /*1d10*/  IMAD.WIDE R58, R47, 0x4, R26 ;  /* 0x000000042f3a7825 */ /* 0x002fc800078e021a */
[----:B-----5:R-:W-:Y:S01]  /*1d20*/  IMAD.WIDE R60, R47, 0x4, R4 ;  /* 0x000000042f3c7825 */ /* 0x020fe200078e0204 */
[----:B--2---:R-:W-:-:S03]  /*1d30*/  SEL R105, R102, RZ, P1 ;  /* 0x000000ff66697207 */ /* 0x004fc60000800000 */
[----:B------:R-:W-:Y:S01]  /*1d40*/  IMAD R102, R115, -0x2d9, R108 ;  /* 0xfffffd2773667824 */ /* 0x000fe200078e026c */
[----:B---3--:R-:W-:-:S03]  /*1d50*/  SEL R111, R111, RZ, P1 ;  /* 0x000000ff6f6f7207 */ /* 0x008fc60000800000 */
[----:B------:R-:W-:Y:S01]  /*1d60*/  IMAD R108, R53, 0x16c80, R102 ;  /* 0x00016c80356c7824 */ /* 0x000fe200078e0266 */
[----:B----4-:R-:W-:Y:S02]  /*1d70*/  SEL R106, R106, RZ, P1 ;  /* 0x000000ff6a6a7207 */ /* 0x010fe40000800000 */
[----:B------:R-:W-:Y:S02]  /*1d80*/  SEL R109, R109, RZ, P1 ;  /* 0x000000ff6d6d7207 */ /* 0x000fe40000800000 */
[----:B------:R-:W-:Y:S02]  /*1d90*/  SEL R104, R104, RZ, P1 ;  /* 0x000000ff68687207 */ /* 0x000fe40000800000 */
[----:B------:R-:W-:Y:S01]  /*1da0*/  ISETP.GT.AND P1, PT, R47, 0x2bf, !P0 ;  /* 0x000002bf2f00780c */ /* 0x000fe20004724270 */
[----:B------:R-:W-:Y:S02]  /*1db0*/  IMAD R63, R57, 0x2d9, R108 ;  /* 0x000002d9393f7824 */ /* 0x000fe400078e026c */
[----:B------:R-:W-:-:S02]  /*1dc0*/  IMAD.MOV.U32 R115, RZ, RZ, RZ ;  /* 0x000000ffff737224 */ /* 0x000fc400078e00ff */
[----:B------:R-:W-:-:S04]  /*1dd0*/  IMAD.WIDE R56, R47, 0x4, R28 ;  /* 0x000000042f387825 */ /* 0x000fc800078e021c */
[----:B------:R-:W-:-:S04]  /*1de0*/  IMAD.WIDE R62, R63, 0x4, R32 ;  /* 0x000000043f3e7825 */ /* 0x000fc800078e0220 */
[----:B------:R-:W2:Y:S04]  /*1df0*/  @P1 LDG.E.EL R118, desc[UR4][R54.64+-0xb00] ;  /* 0xfff5000436761981 */ /* 0x000ea8000c2e1900 */
[----:B------:R0:W3:Y:S04]  /*1e00*/  @P1 LDG.E.EL R117, desc[UR4][R56.64+-0xb00] ;  /* 0xfff5000438751981 */ /* 0x0000e8000c2e1900 */
[----:B------:R-:W4:Y:S04]  /*1e10*/  @P1 LDG.E.EL R115, desc[UR4][R58.64+-0xb00] ;  /* 0xfff500043a731981 */ /* 0x000f28000c2e1900 */
[----:B------:R-:W5:Y:S04]  /*1e20*/  @P1 LDG.E.EL R122, desc[UR4][R60.64+-0xb00] ;  /* 0xfff500043c7a1981 */ /* 0x000f68000c2e1900 */
[----:B------:R1:W5:Y:S01]  /*1e30*/  @P1 LDG.E R120, desc[UR4][R62.64] ;  /* 0x000000043e781981 */ /* 0x000362000c1e1900 */
[----:B------:R-:W-:-:S02]  /*1e40*/  IMAD R114, R114, -0x2d9, R121 ;  /* 0xfffffd2772727824 */ /* 0x000fc400078e0279 */
[----:B0-----:R-:W-:Y:S02]  /*1e50*/  VIADD R57, R45, 0xfffffd40 ;  /* 0xfffffd402d397836 */ /* 0x001fe40000000000 */
[----:B------:R-:W-:Y:S01]  /*1e60*/  IMAD R116, R53, 0x16c80, R114 ;  /* 0x00016c8035747824 */ /* 0x000fe200078e0272 */
[----:B------:R-:W-:Y:S01]  /*1e70*/  HFMA2.MMA R126, -RZ, RZ, 0, 0 ;  /* 0x00000000ff7e7435 */ /* 0x000fe200000001ff */
[----:B------:R-:W-:Y:S02]  /*1e80*/  CS2R R128, SRZ ;  /* 0x0000000000807805 */ /* 0x000fe4000001ff00 */
[----:B-1----:R-:W-:Y:S01]  /*1e90*/  IMAD R63, R57, 0x2d9, R116 ;  /* 0x000002d9393f7824 */ /* 0x002fe200078e0274 */
[----:B------:R-:W-:Y:S01]  /*1ea0*/  MOV R121, RZ ;  /* 0x000000ff00797202 */ /* 0x000fe20000000f00 */
[----:B------:R-:W-:Y:S02]  /*1eb0*/  IMAD.MOV.U32 R125, RZ, RZ, RZ ;  /* 0x000000ffff7d7224 */ /* 0x000fe400078e00ff */
[----:B------:R-:W-:-:S04]  /*1ec0*/  IMAD.WIDE R54, R45, 0x4, R30 ;  /* 0x000000042d367825 */ /* 0x000fc800078e021e */
        /* <DEDUP_REMOVED lines=9> */
[----:B------:R-:W-:-:S13]  /*1f60*/  ISETP.GT.AND P1, PT, R45, 0x2bf, !P0 ;  /* 0x000002bf2d00780c */ /* 0x000fda0004724270 */
        /* <DEDUP_REMOVED lines=8> */
[----:B------:R-:W-:Y:S01]  /*1ff0*/  CS2R R132, SRZ ;  /* 0x0000000000847805 */ /* 0x000fe2000001ff00 */
[----:B------:R-:W-:Y:S02]  /*2000*/  IMAD.MOV.U32 R134, RZ, RZ, RZ ;  /* 0x000000ffff867224 */ /* 0x000fe400078e00ff */
[----:B-1----:R-:W-:Y:S01]  /*2010*/  IMAD R63, R56, 0x2d9, R127 ;  /* 0x000002d9383f7824 */ /* 0x002fe200078e027f */
[----:B------:R-:W-:Y:S01]  /*2020*/  MOV R131, RZ ;  /* 0x000000ff00837202 */ /* 0x000fe20000000f00 */
        /* <DEDUP_REMOVED lines=16> */
[----:B------:R-:W-:Y:S01]  /*2130*/  IMAD R130, R119, -0x2d9, R34 ;  /* 0xfffffd2777827824 */ /* 0x000fe200078e0222 */
[C---:B------:R-:W-:Y:S01]  /*2140*/  ISETP.GT.AND P2, PT, R35.reuse, 0x2bf, PT ;  /* 0x000002bf2300780c */ /* 0x040fe20003f44270 */
[----:B0-----:R-:W-:-:S02]  /*2150*/  VIADD R56, R35, 0xfffffd40 ;  /* 0xfffffd4023387836 */ /* 0x001fc40000000000 */
[----:B------:R-:W-:Y:S01]  /*2160*/  IMAD R119, R51, 0x16c80, R130 ;  /* 0x00016c8033777824 */ /* 0x000fe200078e0282 */
[----:B------:R-:W-:Y:S02]  /*2170*/  CS2R R138, SRZ ;  /* 0x00000000008a7805 */ /* 0x000fe4000001ff00 */
[----:B------:R-:W-:Y:S01]  /*2180*/  CS2R R140, SRZ ;  /* 0x00000000008c7805 */ /* 0x000fe2000001ff00 */
[----:B-1----:R-:W-:Y:S01]  /*2190*/  IMAD R63, R56, 0x2d9, R119 ;  /* 0x000002d9383f7824 */ /* 0x002fe200078e0277 */
[----:B------:R-:W-:Y:S01]  /*21a0*/  CS2R R136, SRZ ;  /* 0x0000000000887805 */ /* 0x000fe2000001ff00 */
        /* <DEDUP_REMOVED lines=10> */
[----:B------:R-:W-:-:S13]  /*2250*/  ISETP.LT.AND P1, PT, R34, 0x250500, P2 ;  /* 0x002505002200780c */ /* 0x000fda0001721270 */
[----:B------:R-:W2:Y:S04]  /*2260*/  @P1 LDG.E.EL R140, desc[UR4][R54.64+-0xb00] ;  /* 0xfff50004368c1981 */ /* 0x000ea8000c2e1900 */
[----:B------:R0:W3:Y:S04]  /*2270*/  @P1 LDG.E.EL R138, desc[UR4][R56.64+-0xb00] ;  /* 0xfff50004388a1981 */ /* 0x0000e8000c2e1900 */
[----:B------:R-:W4:Y:S04]  /*2280*/  @P1 LDG.E.EL R136, desc[UR4][R58.64+-0xb00] ;  /* 0xfff500043a881981 */ /* 0x000f28000c2e1900 */
[----:B------:R-:W5:Y:S04]  /*2290*/  @P1 LDG.E.EL R137, desc[UR4][R60.64+-0xb00] ;  /* 0xfff500043c891981 */ /* 0x000f68000c2e1900 */
[----:B------:R1:W5:Y:S01]  /*22a0*/  @P1 LDG.E R139, desc[UR4][R62.64] ;  /* 0x000000043e8b1981 */ /* 0x000362000c1e1900 */
[----:B------:R-:W-:Y:S01]  /*22b0*/  P2R R135, PR, RZ, 0x1 ;  /* 0x00000001ff877803 */ /* 0x000fe20000000000 */
[----:B------:R-:W-:Y:S01]  /*22c0*/  IMAD R112, R112, -0x2d9, R113 ;  /* 0xfffffd2770707824 */ /* 0x000fe200078e0271 */
[C---:B------:R-:W-:Y:S01]  /*22d0*/  ISETP.GT.AND P0, PT, R39.reuse, 0x2bf, PT ;  /* 0x000002bf2700780c */ /* 0x040fe20003f04270 */
[----:B0-----:R-:W-:-:S02]  /*22e0*/  VIADD R56, R39, 0xfffffd40 ;  /* 0xfffffd4027387836 */ /* 0x001fc40000000000 */
[----:B------:R-:W-:Y:S01]  /*22f0*/  IMAD R113, R51, 0x16c80, R112 ;  /* 0x00016c8033717824 */ /* 0x000fe200078e0270 */
[----:B------:R-:W-:-:S03]  /*2300*/  CS2R R144, SRZ ;  /* 0x0000000000907805 */ /* 0x000fc6000001ff00 */
        /* <DEDUP_REMOVED lines=13> */
[----:B------:R0:W2:Y:S04]  /*23e0*/  @P1 LDG.E.EL R145, desc[UR4][R54.64+-0xb00] ;  /* 0xfff5000436911981 */ /* 0x0000a8000c2e1900 */
[----:B------:R1:W3:Y:S04]  /*23f0*/  @P1 LDG.E.EL R141, desc[UR4][R56.64+-0xb00] ;  /* 0xfff50004388d1981 */ /* 0x0002e8000c2e1900 */
[----:B------:R4:W5:Y:S04]  /*2400*/  @P1 LDG.E.EL R142, desc[UR4][R58.64+-0xb00] ;  /* 0xfff500043a8e1981 */ /* 0x000968000c2e1900 */
[----:B------:R-:W5:Y:S04]  /*2410*/  @P1 LDG.E.EL R143, desc[UR4][R60.64+-0xb00] ;  /* 0xfff500043c8f1981 */ /* 0x000f68000c2e1900 */
[----:B------:R-:W5:Y:S01]  /*2420*/  @P1 LDG.E R144, desc[UR4][R62.64] ;  /* 0x000000043e901981 */ /* 0x000f62000c1e1900 */
[----:B------:R-:W-:Y:S01]  /*2430*/  IMAD R110, R107, -0x2d9, R110 ;  /* 0xfffffd276b6e7824 */ /* 0x000fe200078e026e */
[----:B0-----:R-:W-:-:S03]  /*2440*/  IADD3 R55, R37, -0x2c0, RZ ;  /* 0xfffffd4025377810 */ /* 0x001fc60007ffe0ff */
[----:B------:R-:W-:Y:S01]  /*2450*/  IMAD R54, R51, 0x16c80, R110 ;  /* 0x00016c8033367824 */ /* 0x000fe200078e026e */
[----:B------:R-:W-:-:S03]  /*2460*/  ISETP.GT.AND P0, PT, R37, 0x2bf, PT ;  /* 0x000002bf2500780c */ /* 0x000fc60003f04270 */
[----:B------:R-:W-:-:S04]  /*2470*/  IMAD R55, R55, 0x2d9, R54 ;  /* 0x000002d937377824 */ /* 0x000fc800078e0236 */
[----:B------:R-:W-:Y:S01]  /*2480*/  IMAD.WIDE R32, R55, 0x4, R32 ;  /* 0x0000000437207825 */ /* 0x000fe200078e0220 */
[----:B------:R-:W-:Y:S01]  /*2490*/  HFMA2.MMA R55, -RZ, RZ, 0, 0 ;  /* 0x00000000ff377435 */ /* 0x000fe200000001ff */
[----:B-1----:R-:W-:Y:S02]  /*24a0*/  CS2R R56, SRZ ;  /* 0x0000000000387805 */ /* 0x002fe4000001ff00 */
[----:B----4-:R-:W-:Y:S02]  /*24b0*/  IMAD.MOV.U32 R58, RZ, RZ, RZ ;  /* 0x000000ffff3a7224 */ /* 0x010fe400078e00ff */
[----:B------:R-:W-:Y:S02]  /*24c0*/  IMAD.MOV.U32 R107, RZ, RZ, RZ ;  /* 0x000000ffff6b7224 */ /* 0x000fe400078e00ff */
[----:B------:R-:W-:-:S04]  /*24d0*/  IMAD.WIDE R30, R37, 0x4, R30 ;  /* 0x00000004251e7825 */ /* 0x000fc800078e021e */
[----:B------:R-:W-:-:S04]  /*24e0*/  IMAD.WIDE R28, R37, 0x4, R28 ;  /* 0x00000004251c7825 */ /* 0x000fc800078e021c */
[----:B------:R-:W-:-:S04]  /*24f0*/  IMAD.WIDE R26, R37, 0x4, R26 ;  /* 0x00000004251a7825 */ /* 0x000fc800078e021a */
[----:B------:R-:W-:Y:S01]  /*2500*/  IMAD.WIDE R4, R37, 0x4, R4 ;  /* 0x0000000425047825 */ /* 0x000fe200078e0204 */
[----:B--2---:R-:W-:Y:S02]  /*2510*/  SEL R145, R145, RZ, P1 ;  /* 0x000000ff91917207 */ /* 0x004fe40000800000 */
[----:B---3--:R-:W-:Y:S02]  /*2520*/  SEL R141, R141, RZ, P1 ;  /* 0x000000ff8d8d7207 */ /* 0x008fe40000800000 */
[----:B-----5:R-:W-:Y:S02]  /*2530*/  SEL R142, R142, RZ, P1 ;  /* 0x000000ff8e8e7207 */ /* 0x020fe40000800000 */
[----:B------:R-:W-:Y:S02]  /*2540*/  SEL R143, R143, RZ, P1 ;  /* 0x000000ff8f8f7207 */ /* 0x000fe40000800000 */
[----:B------:R-:W-:Y:S02]  /*2550*/  SEL R144, R144, RZ, P1 ;  /* 0x000000ff90907207 */ /* 0x000fe40000800000 */
[----:B------:R-:W-:-:S13]  /*2560*/  ISETP.LT.AND P1, PT, R34, 0x250500, P0 ;  /* 0x002505002200780c */ /* 0x000fda0000721270 */
[----:B------:R-:W2:Y:S04]  /*2570*/  @P1 LDG.E.EL R107, desc[UR4][R30.64+-0xb00] ;  /* 0xfff500041e6b1981 */ /* 0x000ea8000c2e1900 */
[----:B------:R-:W3:Y:S04]  /*2580*/  @P1 LDG.E.EL R57, desc[UR4][R28.64+-0xb00] ;  /* 0xfff500041c391981 */ /* 0x000ee8000c2e1900 */
[----:B------:R-:W4:Y:S04]  /*2590*/  @P1 LDG.E.EL R55, desc[UR4][R26.64+-0xb00] ;  /* 0xfff500041a371981 */ /* 0x000f28000c2e1900 */
[----:B------:R-:W5:Y:S04]  /*25a0*/  @P1 LDG.E.EL R56, desc[UR4][R4.64+-0xb00] ;  /* 0xfff5000404381981 */ /* 0x000f68000c2e1900 */
[----:B------:R0:W5:Y:S01]  /*25b0*/  @P1 LDG.E R58, desc[UR4][R32.64] ;  /* 0x00000004203a1981 */ /* 0x000162000c1e1900 */
[----:B------:R-:W-:-:S04]  /*25c0*/  FADD R92, R92, 9.9999997473787516356e-06 ;  /* 0x3727c5ac5c5c7421 */ /* 0x000fc80000000000 */
[----:B------:R-:W1:Y:S01]  /*25d0*/  MUFU.SQRT R152, R92 ;  /* 0x0000005c00987308 */ /* 0x000e620000002000 */
[----:B------:R-:W-:-:S07]  /*25e0*/  FADD R76, R76, 9.9999997473787516356e-06 ;  /* 0x3727c5ac4c4c7421 */ /* 0x000fce0000000000 */
[----:B------:R-:W0:Y:S01]  /*25f0*/  MUFU.SQRT R153, R76 ;  /* 0x0000004c00997308 */ /* 0x000e220000002000 */
[----:B------:R-:W-:Y:S01]  /*2600*/  FADD R68, R68, 9.9999997473787516356e-06 ;  /* 0x3727c5ac44447421 */ /* 0x000fe20000000000 */
[----:B-1----:R-:W-:-:S06]  /*2610*/  FSETP.GEU.AND P2, PT, R152, 1.175494350822287508e-38, PT ;  /* 0x008000009800780b */ /* 0x002fcc0003f4e000 */
[----:B------:R-:W1:Y:S01]  /*2620*/  MUFU.SQRT R146, R68 ;  /* 0x0000004400927308 */ /* 0x000e620000002000 */
[----:B------:R-:W-:Y:S01]  /*2630*/  FADD R67, R67, 9.9999997473787516356e-06 ;  /* 0x3727c5ac43437421 */ /* 0x000fe20000000000 */
[----:B0-----:R-:W-:-:S06]  /*2640*/  FSETP.GEU.AND P5, PT, R153, 1.175494350822287508e-38, PT ;  /* 0x008000009900780b */ /* 0x001fcc0003fae000 */
[----:B------:R-:W0:Y:S01]  /*2650*/  MUFU.SQRT R151, R67 ;  /* 0x0000004300977308 */ /* 0x000e220000002000 */
[----:B------:R-:W-:Y:S01]  /*2660*/  FADD R105, R105, 9.9999997473787516356e-06 ;  /* 0x3727c5ac69697421 */ /* 0x000fe20000000000 */
[----:B-1----:R-:W-:-:S06]  /*2670*/  FSETP.GEU.AND P4, PT, R146, 1.175494350822287508e-38, PT ;  /* 0x008000009200780b */ /* 0x002fcc0003f8e000 */
[----:B------:R-:W1:Y:S01]  /*2680*/  MUFU.SQRT R92, R105 ;  /* 0x00000069005c7308 */ /* 0x000e620000002000 */
[----:B------:R-:W-:Y:S01]  /*2690*/  FADD R118, R118, 9.9999997473787516356e-06 ;  /* 0x3727c5ac76767421 */ /* 0x000fe20000000000 */
[----:B------:R-:W-:Y:S01]  /*26a0*/  FADD R52, R52, 9.9999997473787516356e-06 ;  /* 0x3727c5ac34347421 */ /* 0x000fe20000000000 */
[----:B0-----:R-:W-:-:S05]  /*26b0*/  FSETP.GEU.AND P3, PT, R151, 1.175494350822287508e-38, PT ;  /* 0x008000009700780b */ /* 0x001fca0003f6e000 */
[----:B------:R-:W0:Y:S01]  /*26c0*/  MUFU.SQRT R63, R118 ;  /* 0x00000076003f7308 */ /* 0x000e220000002000 */
[----:B------:R-:W-:Y:S01]  /*26d0*/  FADD R121, R121, 9.9999997473787516356e-06 ;  /* 0x3727c5ac79797421 */ /* 0x000fe20000000000 */
[----:B------:R-:W-:-:S06]  /*26e0*/  FADD R129, R129, 9.9999997473787516356e-06 ;  /* 0x3727c5ac81817421 */ /* 0x000fcc0000000000 */
[----:B------:R-:W-:Y:S01]  /*26f0*/  MUFU.SQRT R59, R52 ;  /* 0x00000034003b7308 */ /* 0x000fe20000002000 */
[----:B-1----:R-:W-:Y:S01]  /*2700*/  FSETP.GEU.AND P0, PT, R92, 1.175494350822287508e-38, PT ;  /* 0x008000005c00780b */ /* 0x002fe20003f0e000 */
[----:B------:R-:W-:-:S06]  /*2710*/  FADD R64, R64, 9.9999997473787516356e-06 ;  /* 0x3727c5ac40407421 */ /* 0x000fcc0000000000 */
[----:B------:R-:W1:Y:S01]  /*2720*/  MUFU.SQRT R33, R121 ;  /* 0x0000007900217308 */ /* 0x000e620000002000 */
[----:B------:R-:W-:-:S07]  /*2730*/  P2R R67, PR, RZ, 0x1 ;  /* 0x00000001ff437803 */ /* 0x000fce0000000000 */
[----:B------:R-:W1:Y:S01]  /*2740*/  MUFU.SQRT R61, R129 ;  /* 0x00000081003d7308 */ /* 0x000e620000002000 */
[----:B0-----:R-:W-:-:S07]  /*2750*/  FSETP.GEU.AND P0, PT, R63, 1.175494350822287508e-38, PT ;  /* 0x008000003f00780b */ /* 0x001fce0003f0e000 */
[----:B------:R-:W0:Y:S01]  /*2760*/  MUFU.SQRT R60, R64 ;  /* 0x00000040003c7308 */ /* 0x000e220000002000 */
[----:B------:R-:W-:Y:S02]  /*2770*/  P2R R5, PR, RZ, 0x1 ;  /* 0x00000001ff057803 */ /* 0x000fe40000000000 */
[----:B-1----:R-:W-:Y:S01]  /*2780*/  FSETP.GEU.AND P0, PT, R33, 1.175494350822287508e-38, PT ;  /* 0x008000002100780b */ /* 0x002fe20003f0e000 */
[----:B------:R-:W-:Y:S01]  /*2790*/  FADD R65, R65, 9.9999997473787516356e-06 ;  /* 0x3727c5ac41417421 */ /* 0x000fe20000000000 */
[----:B------:R-:W-:Y:S02]  /*27a0*/  FSETP.GT.AND P6, PT, R61, 8.50705917302346158658e+37, PT ;  /* 0x7e8000003d00780b */ /* 0x000fe40003fc4000 */
[----:B------:R-:W-:Y:S01]  /*27b0*/  P2R R4, PR, RZ, 0x1 ;  /* 0x00000001ff047803 */ /* 0x000fe20000000000 */
[----:B------:R-:W1:Y:S01]  /*27c0*/  MUFU.SQRT R52, R65 ;  /* 0x0000004100347308 */ /* 0x000e620000002000 */
[----:B------:R-:W-:Y:S01]  /*27d0*/  FSETP.GEU.AND P0, PT, R59, 1.175494350822287508e-38, PT ;  /* 0x008000003b00780b */ /* 0x000fe20003f0e000 */
[----:B------:R-:W-:Y:S01]  /*27e0*/  FADD R44, R44, 9.9999997473787516356e-06 ;  /* 0x3727c5ac2c2c7421 */ /* 0x000fe20000000000 */
[----:B------:R-:W-:-:S05]  /*27f0*/  FSEL R29, R36, 1, P6 ;  /* 0x3f800000241d7808 */ /* 0x000fca0003000000 */
[----:B------:R-:W0:Y:S01]  /*2800*/  MUFU.SQRT R32, R44 ;  /* 0x0000002c00207308 */ /* 0x000e220000002000 */
[----:B------:R-:W-:Y:S01]  /*2810*/  FADD R42, R42, 9.9999997473787516356e-06 ;  /* 0x3727c5ac2a2a7421 */ /* 0x000fe20000000000 */
[----:B------:R-:W-:Y:S01]  /*2820*/  FADD R140, R140, 9.9999997473787516356e-06 ;  /* 0x3727c5ac8c8c7421 */ /* 0x000fe20000000000 */
[----:B------:R-:W-:-:S05]  /*2830*/  FADD R145, R145, 9.9999997473787516356e-06 ;  /* 0x3727c5ac91917421 */ /* 0x000fca0000000000 */
[----:B------:R-:W-:Y:S01]  /*2840*/  MUFU.SQRT R68, R145 ;  /* 0x0000009100447308 */ /* 0x000fe20000002000 */
[----:B------:R-:W-:Y:S01]  /*2850*/  FADD R81, R81, -R84 ;  /* 0x8000005451517221 */ /* 0x000fe20000000000 */
[----:B------:R-:W-:Y:S01]  /*2860*/  FADD R50, R50, -R77 ;  /* 0x8000004d32327221 */ /* 0x000fe20000000000 */
[----:B--2---:R-:W-:Y:S02]  /*2870*/  SEL R107, R107, RZ, P1 ;  /* 0x000000ff6b6b7207 */ /* 0x004fe40000800000 */
[----:B---3--:R-:W-:Y:S02]  /*2880*/  SEL R57, R57, RZ, P1 ;  /* 0x000000ff39397207 */ /* 0x008fe40000800000 */
[----:B----4-:R-:W-:Y:S02]  /*2890*/  SEL R55, R55, RZ, P1 ;  /* 0x000000ff37377207 */ /* 0x010fe40000800000 */
[----:B-----5:R-:W-:Y:S02]  /*28a0*/  SEL R56, R56, RZ, P1 ;  /* 0x000000ff38387207 */ /* 0x020fe40000800000 */
[----:B------:R-:W-:-:S02]  /*28b0*/  SEL R58, R58, RZ, P1 ;  /* 0x000000ff3a3a7207 */ /* 0x000fc40000800000 */
[----:B------:R-:W-:-:S04]  /*28c0*/  FSETP.GT.AND P1, PT, R152, 8.50705917302346158658e+37, PT ;  /* 0x7e8000009800780b */ /* 0x000fc80003f24000 */
[----:B------:R-:W-:-:S09]  /*28d0*/  FSEL R150, R36, 1, P1 ;  /* 0x3f80000024967808 */ /* 0x000fd20000800000 */
[----:B------:R-:W-:Y:S01]  /*28e0*/  @P1 FMUL R152, R152, 0.25 ;  /* 0x3e80000098981820 */ /* 0x000fe20000400000 */
        /* <DEDUP_REMOVED lines=10> */
[----:B------:R-:W-:Y:S01]  /*2990*/  FSEL R76, R36, 1, P1 ;  /* 0x3f800000244c7808 */ /* 0x000fe20000800000 */
[----:B------:R-:W-:Y:S01]  /*29a0*/  @!P2 FMUL R152, R152, 16777216 ;  /* 0x4b8000009898a820 */ /* 0x000fe20000400000 */
[----:B------:R-:W-:-:S07]  /*29b0*/  @!P2 FMUL R150, R150, 16777216 ;  /* 0x4b8000009696a820 */ /* 0x000fce0000400000 */
[----:B------:R-:W-:Y:S01]  /*29c0*/  @P1 FMUL R92, R92, 0.25 ;  /* 0x3e8000005c5c1820 */ /* 0x000fe20000400000 */
[----:B------:R-:W-:Y:S02]  /*29d0*/  FSETP.GT.AND P1, PT, R63, 8.50705917302346158658e+37, PT ;  /* 0x7e8000003f00780b */ /* 0x000fe40003f24000 */
[----:B------:R-:W-:Y:S02]  /*29e0*/  FSETP.GT.AND P2, PT, R59, 8.50705917302346158658e+37, PT ;  /* 0x7e8000003b00780b */ /* 0x000fe40003f44000 */
[C---:B------:R-:W-:Y:S02]  /*29f0*/  FSEL R62, R36.reuse, 1, P1 ;  /* 0x3f800000243e7808 */ /* 0x040fe40000800000 */
[----:B------:R-:W-:-:S07]  /*2a00*/  FSEL R30, R36, 1, P2 ;  /* 0x3f800000241e7808 */ /* 0x000fce0001000000 */
[----:B------:R-:W-:Y:S01]  /*2a10*/  @P1 FMUL R63, R63, 0.25 ;  /* 0x3e8000003f3f1820 */ /* 0x000fe20000400000 */
[----:B------:R-:W-:Y:S01]  /*2a20*/  FSETP.GT.AND P1, PT, R33, 8.50705917302346158658e+37, PT ;  /* 0x7e8000002100780b */ /* 0x000fe20003f24000 */
[----:B------:R-:W-:Y:S01]  /*2a30*/  @P2 FMUL R59, R59, 0.25 ;  /* 0x3e8000003b3b2820 */ /* 0x000fe20000400000 */
[----:B0-----:R-:W-:Y:S02]  /*2a40*/  FSETP.GT.AND P2, PT, R60, 8.50705917302346158658e+37, PT ;  /* 0x7e8000003c00780b */ /* 0x001fe40003f44000 */
[C---:B------:R-:W-:Y:S02]  /*2a50*/  FSEL R28, R36.reuse, 1, P1 ;  /* 0x3f800000241c7808 */ /* 0x040fe40000800000 */
[----:B------:R-:W-:-:S07]  /*2a60*/  FSEL R31, R36, 1, P2 ;  /* 0x3f800000241f7808 */ /* 0x000fce0001000000 */
[----:B------:R-:W-:Y:S01]  /*2a70*/  @P1 FMUL R33, R33, 0.25 ;  /* 0x3e80000021211820 */ /* 0x000fe20000400000 */
[C---:B------:R-:W-:Y:S01]  /*2a80*/  FSETP.GEU.AND P1, PT, R61.reuse, 1.175494350822287508e-38, PT ;  /* 0x008000003d00780b */ /* 0x040fe20003f2e000 */
[----:B------:R-:W-:Y:S01]  /*2a90*/  @P6 FMUL R61, R61, 0.25 ;  /* 0x3e8000003d3d6820 */ /* 0x000fe20000400000 */
[----:B------:R-:W-:Y:S02]  /*2aa0*/  ISETP.NE.AND P6, PT, R4, RZ, PT ;  /* 0x000000ff0400720c */ /* 0x000fe40003fc5270 */
[----:B------:R-:W-:Y:S02]  /*2ab0*/  P2R R4, PR, RZ, 0x1 ;  /* 0x00000001ff047803 */ /* 0x000fe40000000000 */
[C---:B------:R-:W-:Y:S01]  /*2ac0*/  FSETP.GEU.AND P0, PT, R60.reuse, 1.175494350822287508e-38, PT ;  /* 0x008000003c00780b */ /* 0x040fe20003f0e000 */
[----:B------:R-:W-:Y:S01]  /*2ad0*/  @P2 FMUL R60, R60, 0.25 ;  /* 0x3e8000003c3c2820 */ /* 0x000fe20000400000 */
[----:B-1----:R-:W-:Y:S01]  /*2ae0*/  FSETP.GT.AND P2, PT, R52, 8.50705917302346158658e+37, PT ;  /* 0x7e8000003400780b */ /* 0x002fe20003f44000 */
[----:B------:R-:W-:Y:S01]  /*2af0*/  @!P5 FMUL R153, R153, 16777216 ;  /* 0x4b8000009999d820 */ /* 0x000fe20000400000 */
[----:B------:R-:W-:Y:S01]  /*2b00*/  @!P5 FMUL R149, R149, 16777216 ;  /* 0x4b8000009595d820 */ /* 0x000fe20000400000 */
[----:B------:R-:W-:-:S02]  /*2b10*/  P2R R118, PR, RZ, 0x1 ;  /* 0x00000001ff767803 */ /* 0x000fc40000000000 */
[----:B------:R-:W-:Y:S02]  /*2b20*/  ISETP.NE.AND P0, PT, R4, RZ, PT ;  /* 0x000000ff0400720c */ /* 0x000fe40003f05270 */
[----:B------:R-:W-:Y:S01]  /*2b30*/  FSETP.GEU.AND P5, PT, R52, 1.175494350822287508e-38, PT ;  /* 0x008000003400780b */ /* 0x000fe20003fae000 */
[----:B------:R-:W0:Y:S01]  /*2b40*/  MUFU.SQRT R4, R42 ;  /* 0x0000002a00047308 */ /* 0x000e220000002000 */
[----:B------:R-:W-:-:S04]  /*2b50*/  FSEL R27, R36, 1, P2 ;  /* 0x3f800000241b7808 */ /* 0x000fc80001000000 */
[----:B------:R-:W-:Y:S01]  /*2b60*/  @P2 FMUL R52, R52, 0.25 ;  /* 0x3e80000034342820 */ /* 0x000fe20000400000 */
[----:B------:R-:W-:Y:S01]  /*2b70*/  FSETP.GT.AND P2, PT, R32, 8.50705917302346158658e+37, PT ;  /* 0x7e8000002000780b */ /* 0x000fe20003f44000 */
[----:B------:R-:W-:Y:S01]  /*2b80*/  @!P4 FMUL R146, R146, 16777216 ;  /* 0x4b8000009292c820 */ /* 0x000fe20000400000 */
[----:B------:R-:W-:Y:S01]  /*2b90*/  @!P4 FMUL R148, R148, 16777216 ;  /* 0x4b8000009494c820 */ /* 0x000fe20000400000 */
[----:B------:R-:W-:Y:S02]  /*2ba0*/  FSETP.GEU.AND P4, PT, R32, 1.175494350822287508e-38, PT ;  /* 0x008000002000780b */ /* 0x000fe40003f8e000 */
[----:B------:R-:W-:-:S08]  /*2bb0*/  FSEL R26, R36, 1, P2 ;  /* 0x3f800000241a7808 */ /* 0x000fd00001000000 */
[----:B------:R-:W-:Y:S01]  /*2bc0*/  @P2 FMUL R32, R32, 0.25 ;  /* 0x3e80000020202820 */ /* 0x000fe20000400000 */
[C---:B0-----:R-:W-:Y:S01]  /*2bd0*/  FSETP.GT.AND P2, PT, R4.reuse, 8.50705917302346158658e+37, PT ;  /* 0x7e8000000400780b */ /* 0x041fe20003f44000 */
[----:B------:R-:W-:Y:S01]  /*2be0*/  @!P3 FMUL R151, R151, 16777216 ;  /* 0x4b8000009797b820 */ /* 0x000fe20000400000 */
[----:B------:R-:W-:Y:S01]  /*2bf0*/  @!P3 FMUL R147, R147, 16777216 ;  /* 0x4b8000009393b820 */ /* 0x000fe20000400000 */
[----:B------:R-:W-:Y:S02]  /*2c00*/  P2R R105, PR, RZ, 0x1 ;  /* 0x00000001ff697803 */ /* 0x000fe40000000000 */
[----:B------:R-:W-:Y:S02]  /*2c10*/  ISETP.NE.AND P0, PT, R5, RZ, PT ;  /* 0x000000ff0500720c */ /* 0x000fe40003f05270 */
[----:B------:R-:W-:Y:S02]  /*2c20*/  FSETP.GEU.AND P3, PT, R4, 1.175494350822287508e-38, PT ;  /* 0x008000000400780b */ /* 0x000fe40003f6e000 */
[----:B------:R-:W-:Y:S01]  /*2c30*/  FSEL R5, R36, 1, P2 ;  /* 0x3f80000024057808 */ /* 0x000fe20001000000 */
[----:B------:R-:W-:-:S03]  /*2c40*/  FADD R107, R107, 9.9999997473787516356e-06 ;  /* 0x3727c5ac6b6b7421 */ /* 0x000fc60000000000 */
[----:B------:R-:W-:Y:S01]  /*2c50*/  @P2 FMUL R4, R4, 0.25 ;  /* 0x3e80000004042820 */ /* 0x000fe20000400000 */
[----:B------:R-:W-:Y:S02]  /*2c60*/  ISETP.NE.AND P2, PT, R67, RZ, PT ;  /* 0x000000ff4300720c */ /* 0x000fe40003f45270 */
[----:B------:R-:W0:Y:S08]  /*2c70*/  MUFU.SQRT R67, R140 ;  /* 0x0000008c00437308 */ /* 0x000e300000002000 */
[----:B------:R-:W1:Y:S01]  /*2c80*/  MUFU.SQRT R65, R107 ;  /* 0x0000006b00417308 */ /* 0x000e620000002000 */
[----:B------:R-:W-:Y:S01]  /*2c90*/  @!P1 FMUL R61, R61, 16777216 ;  /* 0x4b8000003d3d9820 */ /* 0x000fe20000400000 */
[----:B------:R-:W-:Y:S01]  /*2ca0*/  @!P1 FMUL R29, R29, 16777216 ;  /* 0x4b8000001d1d9820 */ /* 0x000fe20000400000 */
[----:B------:R-:W-:Y:S01]  /*2cb0*/  @!P6 FMUL R33, R33, 16777216 ;  /* 0x4b8000002121e820 */ /* 0x000fe20000400000 */
[----:B------:R-:W-:Y:S01]  /*2cc0*/  @!P6 FMUL R28, R28, 16777216 ;  /* 0x4b8000001c1ce820 */ /* 0x000fe20000400000 */
[----:B------:R-:W-:-:S02]  /*2cd0*/  FSETP.GT.AND P6, PT, R68, 8.50705917302346158658e+37, PT ;  /* 0x7e8000004400780b */ /* 0x000fc40003fc4000 */
[----:B0-----:R-:W-:Y:S01]  /*2ce0*/  FSETP.GT.AND P1, PT, R67, 8.50705917302346158658e+37, PT ;  /* 0x7e8000004300780b */ /* 0x001fe20003f24000 */
[----:B------:R-:W-:Y:S01]  /*2cf0*/  @!P0 FMUL R63, R63, 16777216 ;  /* 0x4b8000003f3f8820 */ /* 0x000fe20000400000 */
[----:B------:R-:W-:Y:S01]  /*2d00*/  @!P0 FMUL R62, R62, 16777216 ;  /* 0x4b8000003e3e8820 */ /* 0x000fe20000400000 */
[----:B-1----:R-:W-:Y:S01]  /*2d10*/  FSETP.GT.AND P0, PT, R65, 8.50705917302346158658e+37, PT ;  /* 0x7e8000004100780b */ /* 0x002fe20003f04000 */
[----:B------:R-:W0:Y:S01]  /*2d20*/  MUFU.RCP R84, R153 ;  /* 0x0000009900547308 */ /* 0x000e220000001000 */
[----:B------:R-:W-:Y:S01]  /*2d30*/  @!P2 FMUL R92, R92, 16777216 ;  /* 0x4b8000005c5ca820 */ /* 0x000fe20000400000 */
[----:B------:R-:W-:Y:S01]  /*2d40*/  @!P2 FMUL R76, R76, 16777216 ;  /* 0x4b8000004c4ca820 */ /* 0x000fe20000400000 */
[----:B------:R-:W-:-:S06]  /*2d50*/  FSETP.GEU.AND P2, PT, R67, 1.175494350822287508e-38, PT ;  /* 0x008000004300780b */ /* 0x000fcc0003f4e000 */
[----:B------:R-:W-:Y:S01]  /*2d60*/  @P1 FMUL R67, R67, 0.25 ;  /* 0x3e80000043431820 */ /* 0x000fe20000400000 */
[----:B------:R-:W-:Y:S02]  /*2d70*/  FSEL R64, R36, 1, P1 ;  /* 0x3f80000024407808 */ /* 0x000fe40000800000 */
[C---:B------:R-:W-:Y:S01]  /*2d80*/  FSETP.GEU.AND P1, PT, R68.reuse, 1.175494350822287508e-38, PT ;  /* 0x008000004400780b */ /* 0x040fe20003f2e000 */
[----:B------:R-:W-:Y:S01]  /*2d90*/  @P6 FMUL R68, R68, 0.25 ;  /* 0x3e80000044446820 */ /* 0x000fe20000400000 */
[C---:B------:R-:W-:Y:S01]  /*2da0*/  FSEL R42, R36.reuse, 1, P6 ;  /* 0x3f800000242a7808 */ /* 0x040fe20003000000 */
[----:B------:R-:W1:Y:S01]  /*2db0*/  MUFU.RCP R77, R146 ;  /* 0x00000092004d7308 */ /* 0x000e620000001000 */
[C---:B------:R-:W-:Y:S01]  /*2dc0*/  FSETP.GEU.AND P6, PT, R65.reuse, 1.175494350822287508e-38, PT ;  /* 0x008000004100780b */ /* 0x040fe20003fce000 */
[----:B------:R-:W-:Y:S01]  /*2dd0*/  @P0 FMUL R65, R65, 0.25 ;  /* 0x3e80000041410820 */ /* 0x000fe20000400000 */
[----:B------:R-:W-:Y:S02]  /*2de0*/  FSEL R44, R36, 1, P0 ;  /* 0x3f800000242c7808 */ /* 0x000fe40000000000 */
[----:B------:R-:W-:-:S03]  /*2df0*/  ISETP.NE.AND P0, PT, R105, RZ, PT ;  /* 0x000000ff6900720c */ /* 0x000fc60003f05270 */
[----:B------:R-:W2:Y:S01]  /*2e00*/  MUFU.RCP R105, R152 ;  /* 0x0000009800697308 */ /* 0x000ea20000001000 */
[----:B0-----:R-:W-:Y:S01]  /*2e10*/  FMUL R149, R84, R149 ;  /* 0x0000009554957220 */ /* 0x001fe20000400000 */
[----:B------:R-:W-:Y:S01]  /*2e20*/  FADD R66, R66, -R87 ;  /* 0x8000005742427221 */ /* 0x000fe20000000000 */
[----:B------:R-:W-:Y:S02]  /*2e30*/  @!P5 FMUL R52, R52, 16777216 ;  /* 0x4b8000003434d820 */ /* 0x000fe40000400000 */
[----:B------:R-:W-:Y:S01]  /*2e40*/  FMUL R50, R149, R50 ;  /* 0x0000003295327220 */ /* 0x000fe20000400000 */
[----:B-1----:R-:W-:Y:S02]  /*2e50*/  FMUL R77, R77, R148 ;  /* 0x000000944d4d7220 */ /* 0x002fe40000400000 */
[----:B------:R-:W0:Y:S01]  /*2e60*/  MUFU.RCP R33, R33 ;  /* 0x0000002100217308 */ /* 0x000e220000001000 */
[----:B------:R-:W-:Y:S01]  /*2e70*/  FFMA R75, R82, R50, R75 ;  /* 0x00000032524b7223 */ /* 0x000fe2000000004b */
[----:B------:R-:W-:Y:S01]  /*2e80*/  FMUL R66, R77, R66 ;  /* 0x000000424d427220 */ /* 0x000fe20000400000 */
[----:B--2---:R-:W-:-:S05]  /*2e90*/  FMUL R150, R105, R150 ;  /* 0x0000009669967220 */ /* 0x004fca0000400000 */
[----:B------:R-:W1:Y:S01]  /*2ea0*/  MUFU.RCP R82, R151 ;  /* 0x0000009700527308 */ /* 0x000e620000001000 */
[----:B------:R-:W-:Y:S01]  /*2eb0*/  FFMA R48, R48, R66, R79 ;  /* 0x0000004230307223 */ /* 0x000fe2000000004f */
[----:B------:R-:W-:-:S06]  /*2ec0*/  FMUL R81, R150, R81 ;  /* 0x0000005196517220 */ /* 0x000fcc0000400000 */
[----:B------:R-:W2:Y:S01]  /*2ed0*/  MUFU.RCP R52, R52 ;  /* 0x0000003400347308 */ /* 0x000ea20000001000 */
[----:B------:R-:W-:Y:S01]  /*2ee0*/  FFMA R78, R89, R81, R78 ;  /* 0x00000051594e7223 */ /* 0x000fe2000000004e */
[----:B------:R-:W-:Y:S01]  /*2ef0*/  @!P0 FMUL R59, R59, 16777216 ;  /* 0x4b8000003b3b8820 */ /* 0x000fe20000400000 */
[----:B------:R-:W-:-:S05]  /*2f00*/  @!P0 FMUL R30, R30, 16777216 ;  /* 0x4b8000001e1e8820 */ /* 0x000fca0000400000 */
[----:B------:R-:W3:Y:S01]  /*2f10*/  MUFU.RCP R79, R92 ;  /* 0x0000005c004f7308 */ /* 0x000ee20000001000 */
[----:B------:R-:W-:Y:S01]  /*2f20*/  ISETP.NE.AND P0, PT, R118, RZ, PT ;  /* 0x000000ff7600720c */ /* 0x000fe20003f05270 */
[----:B------:R-:W-:Y:S01]  /*2f30*/  @!P1 FMUL R68, R68, 16777216 ;  /* 0x4b80000044449820 */ /* 0x000fe20000400000 */
[----:B------:R-:W-:Y:S01]  /*2f40*/  @!P1 FMUL R42, R42, 16777216 ;  /* 0x4b8000002a2a9820 */ /* 0x000fe20000400000 */
[----:B------:R-:W-:-:S04]  /*2f50*/  FSETP.GEU.AND P1, PT, R78, RZ, PT ;  /* 0x000000ff4e00720b */ /* 0x000fc80003f2e000 */
[----:B------:R-:W4:Y:S01]  /*2f60*/  MUFU.RCP R63, R63 ;  /* 0x0000003f003f7308 */ /* 0x000f220000001000 */
[----:B------:R-:W-:Y:S01]  /*2f70*/  @!P5 FMUL R27, R27, 16777216 ;  /* 0x4b8000001b1bd820 */ /* 0x000fe20000400000 */
[----:B0-----:R-:W-:Y:S01]  /*2f80*/  FMUL R28, R33, R28 ;  /* 0x0000001c211c7220 */ /* 0x001fe20000400000 */
[----:B-1----:R-:W-:Y:S01]  /*2f90*/  FMUL R147, R82, R147 ;  /* 0x0000009352937220 */ /* 0x002fe20000400000 */
[----:B------:R-:W-:Y:S01]  /*2fa0*/  FADD R80, R91, -R80 ;  /* 0x800000505b507221 */ /* 0x000fe20000000000 */
[----:B------:R-:W-:Y:S01]  /*2fb0*/  FADD R125, R128, -R125 ;  /* 0x8000007d807d7221 */ /* 0x000fe20000000000 */
[----:B------:R-:W-:Y:S01]  /*2fc0*/  SEL R81, RZ, 0x1, P1 ;  /* 0x00000001ff517807 */ /* 0x000fe20000800000 */
[----:B--2---:R-:W-:Y:S01]  /*2fd0*/  FMUL R27, R52, R27 ;  /* 0x0000001b341b7220 */ /* 0x004fe20000400000 */
[----:B------:R-:W-:Y:S01]  /*2fe0*/  FSETP.GEU.AND P1, PT, R75, RZ, PT ;  /* 0x000000ff4b00720b */ /* 0x000fe20003f2e000 */
[----:B------:R-:W-:Y:S01]  /*2ff0*/  FMUL R80, R147, R80 ;  /* 0x0000005093507220 */ /* 0x000fe20000400000 */
[----:B------:R-:W-:Y:S01]  /*3000*/  FMUL R125, R28, R125 ;  /* 0x0000007d1c7d7220 */ /* 0x000fe20000400000 */
[----:B------:R-:W-:Y:S01]  /*3010*/  FADD R72, R97, -R72 ;  /* 0x8000004861487221 */ /* 0x000fe20000000000 */
[----:B------:R-:W-:Y:S01]  /*3020*/  @!P4 FMUL R32, R32, 16777216 ;  /* 0x4b8000002020c820 */ /* 0x000fe20000400000 */
[----:B---3--:R-:W-:Y:S01]  /*3030*/  FMUL R79, R79, R76 ;  /* 0x0000004c4f4f7220 */ /* 0x008fe20000400000 */
[----:B------:R-:W-:Y:S01]  /*3040*/  FADD R104, R104, -R111 ;  /* 0x8000006f68687221 */ /* 0x000fe20000000000 */
[----:B------:R-:W0:Y:S01]  /*3050*/  MUFU.RCP R28, R61 ;  /* 0x0000003d001c7308 */ /* 0x000e220000001000 */
[----:B------:R-:W-:Y:S01]  /*3060*/  SEL R50, RZ, 0x1fffe, P1 ;  /* 0x0001fffeff327807 */ /* 0x000fe20000800000 */
[----:B------:R-:W-:Y:S01]  /*3070*/  @!P2 FMUL R67, R67, 16777216 ;  /* 0x4b8000004343a820 */ /* 0x000fe20000400000 */
[----:B------:R-:W-:Y:S01]  /*3080*/  FSETP.GEU.AND P1, PT, R48, RZ, PT ;  /* 0x000000ff3000720b */ /* 0x000fe20003f2e000 */
[----:B------:R-:W-:Y:S01]  /*3090*/  FFMA R69, R94, R80, R69 ;  /* 0x000000505e457223 */ /* 0x000fe20000000045 */
[----:B------:R-:W-:Y:S01]  /*30a0*/  FMUL R72, R27, R72 ;  /* 0x000000481b487220 */ /* 0x000fe20000400000 */
[----:B------:R-:W-:Y:S01]  /*30b0*/  @!P0 FMUL R60, R60, 16777216 ;  /* 0x4b8000003c3c8820 */ /* 0x000fe20000400000 */
[----:B------:R-:W-:Y:S01]  /*30c0*/  FMUL R104, R79, R104 ;  /* 0x000000684f687220 */ /* 0x000fe20000400000 */
[----:B------:R-:W1:Y:S01]  /*30d0*/  MUFU.RCP R27, R32 ;  /* 0x00000020001b7308 */ /* 0x000e620000001000 */
[----:B----4-:R-:W-:Y:S01]  /*30e0*/  FMUL R62, R63, R62 ;  /* 0x0000003e3f3e7220 */ /* 0x010fe20000400000 */
[----:B------:R-:W-:Y:S01]  /*30f0*/  FADD R117, R120, -R117 ;  /* 0x8000007578757221 */ /* 0x000fe20000000000 */
[----:B------:R-:W-:Y:S01]  /*3100*/  SEL R66, RZ, 0x4, P1 ;  /* 0x00000004ff427807 */ /* 0x000fe20000800000 */
[----:B------:R-:W-:Y:S01]  /*3110*/  FFMA R106, R106, R104, R109 ;  /* 0x000000686a6a7223 */ /* 0x000fe2000000006d */
[----:B------:R-:W-:-:S03]  /*3120*/  FSETP.GEU.AND P1, PT, R69, RZ, PT ;  /* 0x000000ff4500720b */ /* 0x000fc60003f2e000 */
[----:B------:R-:W2:Y:S01]  /*3130*/  MUFU.RCP R59, R59 ;  /* 0x0000003b003b7308 */ /* 0x000ea20000001000 */
[----:B------:R-:W-:Y:S01]  /*3140*/  FMUL R117, R62, R117 ;  /* 0x000000753e757220 */ /* 0x000fe20000400000 */
[----:B------:R-:W-:Y:S02]  /*3150*/  SEL R77, RZ, 0x7fff8, P1 ;  /* 0x0007fff8ff4d7807 */ /* 0x000fe40000800000 */
[----:B------:R-:W-:-:S04]  /*3160*/  FSETP.GEU.AND P1, PT, R106, RZ, PT ;  /* 0x000000ff6a00720b */ /* 0x000fc80003f2e000 */
[----:B------:R-:W3:Y:S01]  /*3170*/  MUFU.RCP R67, R67 ;  /* 0x0000004300437308 */ /* 0x000ee20000001000 */
[----:B------:R-:W-:Y:S01]  /*3180*/  FFMA R115, R115, R117, R122 ;  /* 0x0000007573737223 */ /* 0x000fe2000000007a */
[----:B------:R-:W-:Y:S01]  /*3190*/  @!P4 FMUL R26, R26, 16777216 ;  /* 0x4b8000001a1ac820 */ /* 0x000fe20000400000 */
[----:B0-----:R-:W-:-:S05]  /*31a0*/  FMUL R28, R28, R29 ;  /* 0x0000001d1c1c7220 */ /* 0x001fca0000400000 */
[----:B------:R-:W0:Y:S01]  /*31b0*/  MUFU.RCP R60, R60 ;  /* 0x0000003c003c7308 */ /* 0x000e220000001000 */
[----:B------:R-:W-:Y:S01]  /*31c0*/  FADD R133, R134, -R133 ;  /* 0x8000008586857221 */ /* 0x000fe20000000000 */
[----:B------:R-:W-:Y:S01]  /*31d0*/  SEL R76, RZ, 0x7fff8, P1 ;  /* 0x0007fff8ff4c7807 */ /* 0x000fe20000800000 */
[----:B------:R-:W-:Y:S01]  /*31e0*/  FFMA R123, R123, R125, R126 ;  /* 0x0000007d7b7b7223 */ /* 0x000fe2000000007e */
[----:B------:R-:W-:Y:S01]  /*31f0*/  FSETP.GEU.AND P1, PT, R115, RZ, PT ;  /* 0x000000ff7300720b */ /* 0x000fe20003f2e000 */
[----:B------:R-:W-:Y:S01]  /*3200*/  FMUL R133, R28, R133 ;  /* 0x000000851c857220 */ /* 0x000fe20000400000 */
[----:B-1----:R-:W-:Y:S01]  /*3210*/  FMUL R27, R27, R26 ;  /* 0x0000001a1b1b7220 */ /* 0x002fe20000400000 */
[----:B------:R-:W-:Y:S01]  /*3220*/  FADD R98, R101, -R98 ;  /* 0x8000006265627221 */ /* 0x000fe20000000000 */
[----:B------:R-:W-:Y:S01]  /*3230*/  @!P2 FMUL R64, R64, 16777216 ;  /* 0x4b8000004040a820 */ /* 0x000fe20000400000 */
[----:B--2---:R-:W-:Y:S01]  /*3240*/  FMUL R29, R59, R30 ;  /* 0x0000001e3b1d7220 */ /* 0x004fe20000400000 */
[----:B------:R-:W-:Y:S01]  /*3250*/  FADD R6, R85, -R6 ;  /* 0x8000000655067221 */ /* 0x000fe20000000000 */
[----:B------:R-:W-:Y:S01]  /*3260*/  @!P0 FMUL R31, R31, 16777216 ;  /* 0x4b8000001f1f8820 */ /* 0x000fe20000400000 */
[----:B------:R-:W-:Y:S01]  /*3270*/  SEL R79, RZ, 0x4, P1 ;  /* 0x00000004ff4f7807 */ /* 0x000fe20000800000 */
[----:B------:R-:W-:Y:S01]  /*3280*/  FFMA R131, R131, R133, R132 ;  /* 0x0000008583837223 */ /* 0x000fe20000000084 */
[----:B------:R-:W-:Y:S01]  /*3290*/  FSETP.GEU.AND P1, PT, R123, RZ, PT ;  /* 0x000000ff7b00720b */ /* 0x000fe20003f2e000 */
[----:B------:R-:W-:Y:S01]  /*32a0*/  FMUL R98, R27, R98 ;  /* 0x000000621b627220 */ /* 0x000fe20000400000 */
[----:B------:R-:W-:Y:S01]  /*32b0*/  FMUL R6, R29, R6 ;  /* 0x000000061d067220 */ /* 0x000fe20000400000 */
[----:B---3--:R-:W-:Y:S01]  /*32c0*/  FMUL R27, R67, R64 ;  /* 0x00000040431b7220 */ /* 0x008fe20000400000 */
[----:B0-----:R-:W-:Y:S01]  /*32d0*/  FMUL R31, R60, R31 ;  /* 0x0000001f3c1f7220 */ /* 0x001fe20000400000 */
[----:B------:R-:W-:Y:S01]  /*32e0*/  FADD R70, R73, -R70 ;  /* 0x8000004649467221 */ /* 0x000fe20000000000 */
[----:B------:R-:W-:Y:S01]  /*32f0*/  FADD R138, R139, -R138 ;  /* 0x8000008a8b8a7221 */ /* 0x000fe20000000000 */
[----:B------:R-:W-:Y:S01]  /*3300*/  SEL R62, RZ, 0x1fffe, P1 ;  /* 0x0001fffeff3e7807 */ /* 0x000fe20000800000 */
[----:B------:R-:W-:Y:S01]  /*3310*/  FFMA R71, R74, R6, R71 ;  /* 0x000000064a477223 */ /* 0x000fe20000000047 */
[----:B------:R-:W-:Y:S01]  /*3320*/  FSETP.GEU.AND P1, PT, R131, RZ, PT ;  /* 0x000000ff8300720b */ /* 0x000fe20003f2e000 */
[----:B------:R-:W-:Y:S01]  /*3330*/  @!P6 FMUL R65, R65, 16777216 ;  /* 0x4b8000004141e820 */ /* 0x000fe20000400000 */
[----:B------:R-:W-:Y:S01]  /*3340*/  FMUL R70, R31, R70 ;  /* 0x000000461f467220 */ /* 0x000fe20000400000 */
[----:B------:R-:W-:-:S02]  /*3350*/  FMUL R138, R27, R138 ;  /* 0x0000008a1b8a7220 */ /* 0x000fc40000400000 */
[----:B------:R-:W0:Y:S01]  /*3360*/  MUFU.RCP R27, R68 ;  /* 0x00000044001b7308 */ /* 0x000e220000001000 */
[----:B------:R-:W-:Y:S01]  /*3370*/  SEL R33, RZ, 0x1, P1 ;  /* 0x00000001ff217807 */ /* 0x000fe20000800000 */
[----:B------:R-:W-:Y:S01]  /*3380*/  FFMA R83, R83, R70, R86 ;  /* 0x0000004653537223 */ /* 0x000fe20000000056 */
[----:B------:R-:W-:Y:S01]  /*3390*/  FSETP.GEU.AND P1, PT, R71, RZ, PT ;  /* 0x000000ff4700720b */ /* 0x000fe20003f2e000 */
[----:B------:R-:W-:-:S04]  /*33a0*/  FFMA R100, R100, R72, R103 ;  /* 0x0000004864647223 */ /* 0x000fc80000000067 */
[----:B------:R-:W1:Y:S01]  /*33b0*/  MUFU.RCP R65, R65 ;  /* 0x0000004100417308 */ /* 0x000e620000001000 */
[----:B------:R-:W-:Y:S02]  /*33c0*/  SEL R30, RZ, 0x1, P1 ;  /* 0x00000001ff1e7807 */ /* 0x000fe40000800000 */
[----:B------:R-:W-:Y:S01]  /*33d0*/  FSETP.GEU.AND P1, PT, R83, RZ, PT ;  /* 0x000000ff5300720b */ /* 0x000fe20003f2e000 */
[----:B------:R-:W-:-:S03]  /*33e0*/  FFMA R96, R96, R98, R99 ;  /* 0x0000006260607223 */ /* 0x000fc60000000063 */
[----:B------:R-:W-:Y:S02]  /*33f0*/  SEL R31, RZ, 0x1fffe, P1 ;  /* 0x0001fffeff1f7807 */ /* 0x000fe40000800000 */
[----:B------:R-:W-:Y:S01]  /*3400*/  FSETP.GEU.AND P1, PT, R100, RZ, PT ;  /* 0x000000ff6400720b */ /* 0x000fe20003f2e000 */
[----:B0-----:R-:W-:Y:S01]  /*3410*/  FMUL R42, R27, R42 ;  /* 0x0000002a1b2a7220 */ /* 0x001fe20000400000 */
[----:B------:R-:W-:Y:S01]  /*3420*/  FADD R141, R144, -R141 ;  /* 0x8000008d908d7221 */ /* 0x000fe20000000000 */
[----:B------:R-:W-:Y:S01]  /*3430*/  @!P6 FMUL R44, R44, 16777216 ;  /* 0x4b8000002c2ce820 */ /* 0x000fe20000400000 */
[----:B------:R-:W-:Y:S01]  /*3440*/  SEL R6, RZ, 0x4, P1 ;  /* 0x00000004ff067807 */ /* 0x000fe20000800000 */
[----:B------:R-:W-:Y:S01]  /*3450*/  FFMA R136, R136, R138, R137 ;  /* 0x0000008a88887223 */ /* 0x000fe20000000089 */
[----:B------:R-:W-:Y:S01]  /*3460*/  FSETP.GEU.AND P1, PT, R96, RZ, PT ;  /* 0x000000ff6000720b */ /* 0x000fe20003f2e000 */
[----:B------:R-:W-:Y:S01]  /*3470*/  FMUL R141, R42, R141 ;  /* 0x0000008d2a8d7220 */ /* 0x000fe20000400000 */
[----:B-1----:R-:W-:Y:S01]  /*3480*/  FMUL R44, R65, R44 ;  /* 0x0000002c412c7220 */ /* 0x002fe20000400000 */
[----:B------:R-:W-:Y:S01]  /*3490*/  FADD R57, R58, -R57 ;  /* 0x800000393a397221 */ /* 0x000fe20000000000 */
[----:B------:R-:W-:Y:S01]  /*34a0*/  SEL R29, RZ, 0x7fff8, P1 ;  /* 0x0007fff8ff1d7807 */ /* 0x000fe20000800000 */
[----:B------:R-:W-:Y:S01]  /*34b0*/  FFMA R142, R142, R141, R143 ;  /* 0x0000008d8e8e7223 */ /* 0x000fe2000000008f */
[----:B------:R-:W-:Y:S01]  /*34c0*/  FSETP.GEU.AND P1, PT, R136, RZ, PT ;  /* 0x000000ff8800720b */ /* 0x000fe20003f2e000 */
[----:B------:R-:W-:-:S03]  /*34d0*/  FMUL R57, R44, R57 ;  /* 0x000000392c397220 */ /* 0x000fc60000400000 */
[----:B------:R-:W-:Y:S01]  /*34e0*/  SEL R26, RZ, 0x7fff8, P1 ;  /* 0x0007fff8ff1a7807 */ /* 0x000fe20000800000 */
[----:B------:R-:W-:Y:S01]  /*34f0*/  FFMA R55, R55, R57, R56 ;  /* 0x0000003937377223 */ /* 0x000fe20000000038 */
[----:B------:R-:W-:Y:S01]  /*3500*/  FSETP.GEU.AND P1, PT, R142, RZ, PT ;  /* 0x000000ff8e00720b */ /* 0x000fe20003f2e000 */
[----:B------:R-:W-:Y:S01]  /*3510*/  @!P3 FMUL R4, R4, 16777216 ;  /* 0x4b8000000404b820 */ /* 0x000fe20000400000 */
[----:B------:R-:W-:Y:S02]  /*3520*/  FSETP.GEU.AND P5, PT, R90, RZ, PT ;  /* 0x000000ff5a00720b */ /* 0x000fe40003fae000 */
[----:B------:R-:W-:Y:S02]  /*3530*/  SEL R27, RZ, 0x4, P1 ;  /* 0x00000004ff1b7807 */ /* 0x000fe40000800000 */
[----:B------:R-:W-:Y:S01]  /*3540*/  FSETP.GEU.AND P1, PT, R55, RZ, PT ;  /* 0x000000ff3700720b */ /* 0x000fe20003f2e000 */
[----:B------:R-:W0:Y:S01]  /*3550*/  MUFU.RCP R4, R4 ;  /* 0x0000000400047308 */ /* 0x000e220000001000 */
[----:B------:R-:W-:-:S02]  /*3560*/  SEL R57, RZ, 0x1, P5 ;  /* 0x00000001ff397807 */ /* 0x000fc40002800000 */
[----:B------:R-:W-:Y:S01]  /*3570*/  SEL R32, RZ, 0x1fffe, P1 ;  /* 0x0001fffeff207807 */ /* 0x000fe20000800000 */
[----:B------:R-:W-:-:S04]  /*3580*/  IMAD.IADD R50, R81, 0x1, R50 ;  /* 0x0000000151327824 */ /* 0x000fc800078e0232 */
[----:B------:R-:W-:Y:S01]  /*3590*/  IMAD.IADD R32, R32, 0x1, R57 ;  /* 0x0000000120207824 */ /* 0x000fe200078e0239 */
[----:B------:R-:W-:Y:S02]  /*35a0*/  LOP3.LUT R50, R50, 0x3, RZ, 0xc0, !PT ;  /* 0x0000000332327812 */ /* 0x000fe400078ec0ff */
[----:B------:R-:W-:Y:S02]  /*35b0*/  IADD3 R33, R62, R33, RZ ;  /* 0x000000213e217210 */ /* 0x000fe40007ffe0ff */
[----:B------:R-:W-:Y:S01]  /*35c0*/  LOP3.LUT R32, R32, 0x3, RZ, 0xc0, !PT ;  /* 0x0000000320207812 */ /* 0x000fe200078ec0ff */
[----:B------:R-:W-:Y:S01]  /*35d0*/  @!P3 FMUL R5, R5, 16777216 ;  /* 0x4b8000000505b820 */ /* 0x000fe20000400000 */
[----:B------:R-:W-:Y:S01]  /*35e0*/  IADD3 R50, R50, R77, R66 ;  /* 0x0000004d32327210 */ /* 0x000fe20007ffe042 */
[----:B------:R-:W-:Y:S01]  /*35f0*/  IMAD.IADD R30, R30, 0x1, R31 ;  /* 0x000000011e1e7824 */ /* 0x000fe200078e021f */
[----:B------:R-:W-:Y:S02]  /*3600*/  LOP3.LUT R33, R33, 0x3, RZ, 0xc0, !PT ;  /* 0x0000000321217812 */ /* 0x000fe400078ec0ff */
[----:B------:R-:W-:Y:S01]  /*3610*/  IADD3 R26, R32, R26, R27 ;  /* 0x0000001a201a7210 */ /* 0x000fe20007ffe01b */
[----:B0-----:R-:W-:Y:S01]  /*3620*/  FMUL R5, R4, R5 ;  /* 0x0000000504057220 */ /* 0x001fe20000400000 */
[----:B------:R-:W-:Y:S01]  /*3630*/  IMAD.SHL.U32 R4, R50, 0x100, RZ ;  /* 0x0000010032047824 */ /* 0x000fe200078e00ff */
[----:B------:R-:W-:-:S02]  /*3640*/  IADD3 R33, R33, R76, R79 ;  /* 0x0000004c21217210 */ /* 0x000fc40007ffe04f */
[----:B------:R-:W-:Y:S02]  /*3650*/  LOP3.LUT R30, R30, 0x3, RZ, 0xc0, !PT ;  /* 0x000000031e1e7812 */ /* 0x000fe400078ec0ff */
[----:B------:R-:W-:Y:S01]  /*3660*/  LOP3.LUT R26, R26, 0xf, RZ, 0xc0, !PT ;  /* 0x0000000f1a1a7812 */ /* 0x000fe200078ec0ff */
[----:B------:R-:W-:Y:S01]  /*3670*/  FADD R40, R40, -R95 ;  /* 0x8000005f28287221 */ /* 0x000fe20000000000 */
[----:B------:R-:W-:Y:S02]  /*3680*/  IADD3 R29, R30, R29, R6 ;  /* 0x0000001d1e1d7210 */ /* 0x000fe40007ffe006 */
[----:B------:R-:W-:Y:S02]  /*3690*/  LOP3.LUT R4, R4, 0xf00, RZ, 0xe2, !PT ;  /* 0x00000f0004047812 */ /* 0x000fe400078ee2ff */
[----:B------:R-:W-:Y:S01]  /*36a0*/  LEA R26, R33, R26, 0x4 ;  /* 0x0000001a211a7211 */ /* 0x000fe200078e20ff */
[----:B------:R-:W-:Y:S02]  /*36b0*/  FMUL R40, R5, R40 ;  /* 0x0000002805287220 */ /* 0x000fe40000400000 */
[----:B------:R-:W-:Y:S01]  /*36c0*/  IMAD R4, R29, 0x1000, R4 ;  /* 0x000010001d047824 */ /* 0x000fe200078e0204 */
[----:B------:R-:W-:-:S05]  /*36d0*/  LOP3.LUT R5, R26, 0xff, RZ, 0xc0, !PT ;  /* 0x000000ff1a057812 */ /* 0x000fca00078ec0ff */
[----:B------:R-:W-:Y:S02]  /*36e0*/  IMAD.IADD R4, R4, 0x1, R5 ;  /* 0x0000000104047824 */ /* 0x000fe400078e0205 */
[----:B------:R-:W-:-:S03]  /*36f0*/  FFMA R40, R88, R40, R93 ;  /* 0x0000002858287223 */ /* 0x000fc6000000005d */
[----:B------:R-:W-:-:S04]  /*3700*/  LOP3.LUT R26, R4, 0xffff, RZ, 0xc0, !PT ;  /* 0x0000ffff041a7812 */ /* 0x000fc800078ec0ff */
[----:B------:R-:W-:Y:S02]  /*3710*/  SHF.R.U32.HI R4, RZ, 0x7, R26 ;  /* 0x00000007ff047819 */ /* 0x000fe4000001161a */
[----:B------:R-:W-:Y:S02]  /*3720*/  FSETP.GEU.AND P1, PT, R40, RZ, PT ;  /* 0x000000ff2800720b */ /* 0x000fe40003f2e000 */
[----:B------:R-:W-:Y:S02]  /*3730*/  LOP3.LUT R4, R4, 0x1, RZ, 0xc0, !PT ;  /* 0x0000000104047812 */ /* 0x000fe400078ec0ff */
[----:B------:R-:W-:Y:S02]  /*3740*/  FSEL R28, R40, RZ, P1 ;  /* 0x000000ff281c7208 */ /* 0x000fe40000800000 */
[----:B------:R-:W-:Y:S02]  /*3750*/  ISETP.NE.U32.AND P1, PT, R4, 0x1, PT ;  /* 0x000000010400780c */ /* 0x000fe40003f25070 */
[----:B------:R-:W-:-:S02]  /*3760*/  ISETP.NE.AND P0, PT, R135, RZ, PT ;  /* 0x000000ff8700720c */ /* 0x000fc40003f05270 */
[----:B------:R-:W-:Y:S02]  /*3770*/  IADD3 R27, R47, -0x240, RZ ;  /* 0xfffffdc02f1b7810 */ /* 0x000fe40007ffe0ff */
[----:B------:R-:W-:Y:S02]  /*3780*/  FSEL R106, R106, RZ, P1 ;  /* 0x000000ff6a6a7208 */ /* 0x000fe40000800000 */
[----:B------:R-:W-:Y:S01]  /*3790*/  ISETP.LT.U32.AND P1, PT, R27, 0x80, !P0 ;  /* 0x000000801b00780c */ /* 0x000fe20004721070 */
[----:B------:R-:W-:Y:S02]  /*37a0*/  IMAD.MOV.U32 R6, RZ, RZ, RZ ;  /* 0x000000ffff067224 */ /* 0x000fe400078e00ff */
[----:B------:R-:W-:-:S10]  /*37b0*/  IMAD.WIDE R4, R47, 0x4, R18 ;  /* 0x000000042f047825 */ /* 0x000fd400078e0212 */
[----:B------:R0:W2:Y:S01]  /*37c0*/  @P1 LDG.E.EL R6, desc[UR4][R4.64+-0x900] ;  /* 0xfff7000404061981 */ /* 0x0000a2000c2e1900 */
[----:B------:R-:W-:Y:S01]  /*37d0*/  MOV R29, RZ ;  /* 0x000000ff001d7202 */ /* 0x000fe20000000f00 */
[----:B------:R-:W-:-:S05]  /*37e0*/  IMAD.WIDE R30, R47, 0x4, R22 ;  /* 0x000000042f1e7825 */ /* 0x000fca00078e0216 */
[----:B------:R-:W3:Y:S01]  /*37f0*/  @P1 LDG.E.EL R29, desc[UR4][R30.64+-0x900] ;  /* 0xfff700041e1d1981 */ /* 0x000ee2000c2e1900 */
[----:B0-----:R-:W-:-:S04]  /*3800*/  IMAD R5, R27, 0x2d9, R108 ;  /* 0x000002d91b057824 */ /* 0x001fc800078e026c */
[----:B------:R-:W-:-:S04]  /*3810*/  IMAD.WIDE R4, R5, 0x4, R24 ;  /* 0x0000000405047825 */ /* 0x000fc800078e0218 */
[----:B------:R-:W-:Y:S02]  /*3820*/  IMAD.MOV.U32 R42, RZ, RZ, RZ ;  /* 0x000000ffff2a7224 */ /* 0x000fe400078e00ff */
[----:B------:R-:W-:Y:S02]  /*3830*/  IMAD.MOV.U32 R44, RZ, RZ, RZ ;  /* 0x000000ffff2c7224 */ /* 0x000fe400078e00ff */
[----:B------:R-:W-:-:S05]  /*3840*/  IMAD.WIDE R56, R47, 0x4, R16 ;  /* 0x000000042f387825 */ /* 0x000fca00078e0210 */
[----:B------:R-:W4:Y:S01]  /*3850*/  @P1 LDG.E.EL R44, desc[UR4][R56.64+-0x900] ;  /* 0xfff70004382c1981 */ /* 0x000f22000c2e1900 */
[----:B--2---:R-:W-:-:S05]  /*3860*/  SEL R6, R6, RZ, P1 ;  /* 0x000000ff06067207 */ /* 0x004fca0000800000 */
[----:B------:R-:W-:Y:S01]  /*3870*/  FADD R32, R6, 9.9999997473787516356e-06 ;  /* 0x3727c5ac06207421 */ /* 0x000fe20000000000 */
[----:B------:R-:W-:-:S03]  /*3880*/  IMAD.MOV.U32 R6, RZ, RZ, RZ ;  /* 0x000000ffff067224 */ /* 0x000fc600078e00ff */
[----:B------:R0:W1:Y:S03]  /*3890*/  MUFU.SQRT R40, R32 ;  /* 0x0000002000287308 */ /* 0x0000660000002000 */
[----:B------:R2:W5:Y:S01]  /*38a0*/  @P1 LDG.E R6, desc[UR4][R4.64] ;  /* 0x0000000404061981 */ /* 0x000562000c1e1900 */
[----:B0-----:R-:W-:-:S05]  /*38b0*/  IMAD.WIDE R32, R47, 0x4, R20 ;  /* 0x000000042f207825 */ /* 0x001fca00078e0214 */
[----:B------:R-:W5:Y:S01]  /*38c0*/  @P1 LDG.E.EL R42, desc[UR4][R32.64+-0x900] ;  /* 0xfff70004202a1981 */ /* 0x000f62000c2e1900 */
[C---:B-1----:R-:W-:Y:S02]  /*38d0*/  FSETP.GT.AND P2, PT, R40.reuse, 8.50705917302346158658e+37, PT ;  /* 0x7e8000002800780b */ /* 0x042fe40003f44000 */
[----:B------:R-:W-:-:S11]  /*38e0*/  FSETP.GEU.AND P3, PT, R40, 1.175494350822287508e-38, PT ;  /* 0x008000002800780b */ /* 0x000fd60003f6e000 */
[----:B------:R-:W-:-:S04]  /*38f0*/  @P2 FMUL R40, R40, 0.25 ;  /* 0x3e80000028282820 */ /* 0x000fc80000400000 */
[----:B------:R-:W-:-:S06]  /*3900*/  @!P3 FMUL R40, R40, 16777216 ;  /* 0x4b8000002828b820 */ /* 0x000fcc0000400000 */
[----:B------:R-:W0:Y:S01]  /*3910*/  MUFU.RCP R40, R40 ;  /* 0x0000002800287308 */ /* 0x000e220000001000 */
[----:B------:R-:W-:Y:S02]  /*3920*/  FSEL R59, R36, 1, P2 ;  /* 0x3f800000243b7808 */ /* 0x000fe40001000000 */
[----:B---3--:R-:W-:-:S03]  /*3930*/  SEL R29, R29, RZ, P1 ;  /* 0x000000ff1d1d7207 */ /* 0x008fc60000800000 */
[----:B------:R-:W-:Y:S01]  /*3940*/  @!P3 FMUL R59, R59, 16777216 ;  /* 0x4b8000003b3bb820 */ /* 0x000fe20000400000 */
[----:B----4-:R-:W-:-:S03]  /*3950*/  SEL R44, R44, RZ, P1 ;  /* 0x000000ff2c2c7207 */ /* 0x010fc60000800000 */
[----:B0-----:R-:W-:Y:S01]  /*3960*/  FMUL R59, R40, R59 ;  /* 0x0000003b283b7220 */ /* 0x001fe20000400000 */
[----:B--2---:R-:W-:-:S04]  /*3970*/  SHF.R.U32.HI R4, RZ, 0x6, R26 ;  /* 0x00000006ff047819 */ /* 0x004fc8000001161a */
[----:B------:R-:W-:Y:S02]  /*3980*/  LOP3.LUT R4, R4, 0x1, RZ, 0xc0, !PT ;  /* 0x0000000104047812 */ /* 0x000fe400078ec0ff */
[----:B------:R-:W-:Y:S02]  /*3990*/  ISETP.GT.AND P2, PT, R47, 0x2bf, PT ;  /* 0x000002bf2f00780c */ /* 0x000fe40003f44270 */
[----:B-----5:R-:W-:-:S05]  /*39a0*/  SEL R6, R6, RZ, P1 ;  /* 0x000000ff06067207 */ /* 0x020fca0000800000 */
[----:B------:R-:W-:-:S04]  /*39b0*/  FADD R6, R6, -R29 ;  /* 0x8000001d06067221 */ /* 0x000fc80000000000 */
[----:B------:R-:W-:Y:S01]  /*39c0*/  FMUL R6, R59, R6 ;  /* 0x000000063b067220 */ /* 0x000fe20000400000 */
[----:B------:R-:W-:-:S05]  /*39d0*/  SEL R61, R42, RZ, P1 ;  /* 0x000000ff2a3d7207 */ /* 0x000fca0000800000 */
[----:B------:R-:W-:-:S05]  /*39e0*/  FFMA R6, R61, R6, R44 ;  /* 0x000000063d067223 */ /* 0x000fca000000002c */
[----:B------:R-:W-:-:S04]  /*39f0*/  FSETP.GEU.AND P1, PT, R6, RZ, PT ;  /* 0x000000ff0600720b */ /* 0x000fc80003f2e000 */
[----:B------:R-:W-:Y:S02]  /*3a00*/  FSEL R29, R6, RZ, P1 ;  /* 0x000000ff061d7208 */ /* 0x000fe40000800000 */
[----:B------:R-:W-:-:S04]  /*3a10*/  ISETP.NE.U32.AND P1, PT, R4, 0x1, PT ;  /* 0x000000010400780c */ /* 0x000fc80003f25070 */
[----:B------:R-:W-:Y:S02]  /*3a20*/  FSEL R115, R115, RZ, P1 ;  /* 0x000000ff73737208 */ /* 0x000fe40000800000 */
[----:B------:R-:W-:Y:S02]  /*3a30*/  ISETP.GE.U32.AND P1, PT, R27, 0x80, PT ;  /* 0x000000801b00780c */ /* 0x000fe40003f26070 */
[----:B------:R-:W-:Y:S01]  /*3a40*/  IADD3 R27, R45, -0x240, RZ ;  /* 0xfffffdc02d1b7810 */ /* 0x000fe20007ffe0ff */
[----:B------:R-:W-:-:S10]  /*3a50*/  IMAD.MOV.U32 R6, RZ, RZ, RZ ;  /* 0x000000ffff067224 */ /* 0x000fd400078e00ff */
[----:B------:R-:W-:Y:S02]  /*3a60*/  @P1 FSEL R29, R115, RZ, P2 ;  /* 0x000000ff731d1208 */ /* 0x000fe40001000000 */
[----:B------:R-:W-:Y:S01]  /*3a70*/  ISETP.LT.U32.AND P1, PT, R27, 0x80, !P0 ;  /* 0x000000801b00780c */ /* 0x000fe20004721070 */
[----:B------:R-:W-:-:S12]  /*3a80*/  IMAD.WIDE R4, R45, 0x4, R18 ;  /* 0x000000042d047825 */ /* 0x000fd800078e0212 */
[----:B------:R0:W2:Y:S01]  /*3a90*/  @P1 LDG.E.EL R6, desc[UR4][R4.64+-0x900] ;  /* 0xfff7000404061981 */ /* 0x0000a2000c2e1900 */
[----:B------:R-:W-:Y:S02]  /*3aa0*/  IMAD.MOV.U32 R40, RZ, RZ, RZ ;  /* 0x000000ffff287224 */ /* 0x000fe400078e00ff */
[----:B------:R-:W-:Y:S01]  /*3ab0*/  IMAD.WIDE R30, R45, 0x4, R22 ;  /* 0x000000042d1e7825 */ /* 0x000fe200078e0216 */
[----:B------:R-:W-:-:S04]  /*3ac0*/  ISETP.GE.U32.AND P4, PT, R46, 0x80, PT ;  /* 0x000000802e00780c */ /* 0x000fc80003f86070 */
        /* <DEDUP_REMOVED lines=9> */
[----:B------:R-:W-:-:S03]  /*3b60*/  HFMA2.MMA R6, -RZ, RZ, 0, 0 ;  /* 0x00000000ff067435 */ /* 0x000fc600000001ff */
[----:B------:R0:W1:Y:S07]  /*3b70*/  MUFU.SQRT R42, R32 ;  /* 0x00000020002a7308 */ /* 0x00006e0000002000 */
        /* <DEDUP_REMOVED lines=17> */
[----:B------:R-:W-:Y:S01]  /*3c90*/  FADD R6, R6, -R31 ;  /* 0x8000001f06067221 */ /* 0x000fe20000000000 */
[----:B------:R-:W-:-:S03]  /*3ca0*/  SEL R61, R44, RZ, P1 ;  /* 0x000000ff2c3d7207 */ /* 0x000fc60000800000 */
[----:B------:R-:W-:-:S04]  /*3cb0*/  FMUL R6, R59, R6 ;  /* 0x000000063b067220 */ /* 0x000fc80000400000 */
        /* <DEDUP_REMOVED lines=14> */
[----:B------:R-:W-:-:S04]  /*3da0*/  MOV R42, RZ ;  /* 0x000000ff002a7202 */ /* 0x000fc80000000f00 */
[----:B------:R-:W3:Y:S01]  /*3db0*/  @P1 LDG.E.EL R31, desc[UR4][R32.64+-0x900] ;  /* 0xfff70004201f1981 */ /* 0x000ee2000c2e1900 */
[----:B0-----:R-:W-:-:S04]  /*3dc0*/  IMAD R5, R6, 0x2d9, R127 ;  /* 0x000002d906057824 */ /* 0x001fc800078e027f */
[----:B------:R-:W-:-:S04]  /*3dd0*/  IMAD.WIDE R4, R5, 0x4, R24 ;  /* 0x0000000405047825 */ /* 0x000fc800078e0218 */
[----:B------:R-:W-:Y:S02]  /*3de0*/  IMAD.MOV.U32 R44, RZ, RZ, RZ ;  /* 0x000000ffff2c7224 */ /* 0x000fe400078e00ff */
[----:B------:R-:W-:-:S04]  /*3df0*/  IMAD.WIDE R56, R43, 0x4, R20 ;  /* 0x000000042b387825 */ /* 0x000fc800078e0214 */
[----:B------:R-:W-:Y:S01]  /*3e00*/  IMAD.WIDE R58, R43, 0x4, R16 ;  /* 0x000000042b3a7825 */ /* 0x000fe200078e0210 */
[----:B------:R-:W4:Y:S04]  /*3e10*/  @P1 LDG.E.EL R42, desc[UR4][R56.64+-0x900] ;  /* 0xfff70004382a1981 */ /* 0x000f28000c2e1900 */
[----:B------:R-:W5:Y:S01]  /*3e20*/  @P1 LDG.E.EL R44, desc[UR4][R58.64+-0x900] ;  /* 0xfff700043a2c1981 */ /* 0x000f62000c2e1900 */
[----:B--2---:R-:W-:-:S05]  /*3e30*/  SEL R27, R27, RZ, P1 ;  /* 0x000000ff1b1b7207 */ /* 0x004fca0000800000 */
[----:B------:R-:W-:-:S04]  /*3e40*/  FADD R27, R27, 9.9999997473787516356e-06 ;  /* 0x3727c5ac1b1b7421 */ /* 0x000fc80000000000 */
[----:B------:R0:W1:Y:S02]  /*3e50*/  MUFU.SQRT R40, R27 ;  /* 0x0000001b00287308 */ /* 0x0000640000002000 */
[----:B0-----:R-:W-:-:S06]  /*3e60*/  IMAD.MOV.U32 R27, RZ, RZ, RZ ;  /* 0x000000ffff1b7224 */ /* 0x001fcc00078e00ff */
[----:B------:R0:W2:Y:S01]  /*3e70*/  @P1 LDG.E R27, desc[UR4][R4.64] ;  /* 0x00000004041b1981 */ /* 0x0000a2000c1e1900 */
[C---:B-1----:R-:W-:Y:S02]  /*3e80*/  FSETP.GT.AND P2, PT, R40.reuse, 8.50705917302346158658e+37, PT ;  /* 0x7e8000002800780b */ /* 0x042fe40003f44000 */
[----:B------:R-:W-:-:S11]  /*3e90*/  FSETP.GEU.AND P3, PT, R40, 1.175494350822287508e-38, PT ;  /* 0x008000002800780b */ /* 0x000fd60003f6e000 */
[----:B------:R-:W-:-:S04]  /*3ea0*/  @P2 FMUL R40, R40, 0.25 ;  /* 0x3e80000028282820 */ /* 0x000fc80000400000 */
[----:B------:R-:W-:-:S06]  /*3eb0*/  @!P3 FMUL R40, R40, 16777216 ;  /* 0x4b8000002828b820 */ /* 0x000fcc0000400000 */
[----:B------:R-:W1:Y:S01]  /*3ec0*/  MUFU.RCP R40, R40 ;  /* 0x0000002800287308 */ /* 0x000e620000001000 */
[----:B------:R-:W-:Y:S02]  /*3ed0*/  FSEL R61, R36, 1, P2 ;  /* 0x3f800000243d7808 */ /* 0x000fe40001000000 */
[----:B---3--:R-:W-:-:S03]  /*3ee0*/  SEL R46, R31, RZ, P1 ;  /* 0x000000ff1f2e7207 */ /* 0x008fc60000800000 */
[----:B------:R-:W-:Y:S01]  /*3ef0*/  @!P3 FMUL R61, R61, 16777216 ;  /* 0x4b8000003d3db820 */ /* 0x000fe20000400000 */
[----:B----4-:R-:W-:Y:S02]  /*3f00*/  SEL R42, R42, RZ, P1 ;  /* 0x000000ff2a2a7207 */ /* 0x010fe40000800000 */
[----:B-----5:R-:W-:Y:S01]  /*3f10*/  SEL R31, R44, RZ, P1 ;  /* 0x000000ff2c1f7207 */ /* 0x020fe20000800000 */
[----:B-1----:R-:W-:Y:S01]  /*3f20*/  FMUL R32, R40, R61 ;  /* 0x0000003d28207220 */ /* 0x002fe20000400000 */
[----:B0-----:R-:W-:-:S04]  /*3f30*/  SHF.R.U32.HI R4, RZ, 0x4, R26 ;  /* 0x00000004ff047819 */ /* 0x001fc8000001161a */
[----:B------:R-:W-:Y:S02]  /*3f40*/  LOP3.LUT R4, R4, 0x1, RZ, 0xc0, !PT ;  /* 0x0000000104047812 */ /* 0x000fe400078ec0ff */
[----:B------:R-:W-:Y:S01]  /*3f50*/  ISETP.GT.AND P2, PT, R43, 0x2bf, PT ;  /* 0x000002bf2b00780c */ /* 0x000fe20003f44270 */
[----:B------:R-:W-:Y:S01]  /*3f60*/  IMAD.MOV.U32 R5, RZ, RZ, RZ ;  /* 0x000000ffff057224 */ /* 0x000fe200078e00ff */
[----:B--2---:R-:W-:-:S05]  /*3f70*/  SEL R27, R27, RZ, P1 ;  /* 0x000000ff1b1b7207 */ /* 0x004fca0000800000 */
[----:B------:R-:W-:-:S04]  /*3f80*/  FADD R27, R27, -R46 ;  /* 0x8000002e1b1b7221 */ /* 0x000fc80000000000 */
[----:B------:R-:W-:-:S04]  /*3f90*/  FMUL R27, R32, R27 ;  /* 0x0000001b201b7220 */ /* 0x000fc80000400000 */
[----:B------:R-:W-:-:S05]  /*3fa0*/  FFMA R27, R42, R27, R31 ;  /* 0x0000001b2a1b7223 */ /* 0x000fca000000001f */
[----:B------:R-:W-:-:S04]  /*3fb0*/  FSETP.GEU.AND P1, PT, R27, RZ, PT ;  /* 0x000000ff1b00720b */ /* 0x000fc80003f2e000 */
[----:B------:R-:W-:Y:S02]  /*3fc0*/  FSEL R31, R27, RZ, P1 ;  /* 0x000000ff1b1f7208 */ /* 0x000fe40000800000 */
[----:B------:R-:W-:-:S04]  /*3fd0*/  ISETP.NE.U32.AND P1, PT, R4, 0x1, PT ;  /* 0x000000010400780c */ /* 0x000fc80003f25070 */
[----:B------:R-:W-:Y:S02]  /*3fe0*/  FSEL R131, R131, RZ, P1 ;  /* 0x000000ff83837208 */ /* 0x000fe40000800000 */
[----:B------:R-:W-:Y:S02]  /*3ff0*/  ISETP.GE.U32.AND P1, PT, R6, 0x80, PT ;  /* 0x000000800600780c */ /* 0x000fe40003f26070 */
[----:B------:R-:W-:-:S11]  /*4000*/  IADD3 R4, R35, -0x240, RZ ;  /* 0xfffffdc023047810 */ /* 0x000fd60007ffe0ff */
[----:B------:R-:W-:Y:S02]  /*4010*/  @P1 FSEL R31, R131, RZ, P2 ;  /* 0x000000ff831f1208 */ /* 0x000fe40001000000 */
[----:B------:R-:W-:-:S04]  /*4020*/  ISETP.GE.U32.AND P1, PT, R4, 0x80, PT ;  /* 0x000000800400780c */ /* 0x000fc80003f26070 */
[----:B------:R-:W-:Y:S01]  /*4030*/  ISETP.LT.AND P2, PT, R34, 0x250500, !P1 ;  /* 0x002505002200780c */ /* 0x000fe20004f41270 */
[----:B------:R-:W-:-:S12]  /*4040*/  IMAD.WIDE R32, R35, 0x4, R18 ;  /* 0x0000000423207825 */ /* 0x000fd800078e0212 */
[----:B------:R0:W2:Y:S01]  /*4050*/  @P2 LDG.E.EL R5, desc[UR4][R32.64+-0x900] ;  /* 0xfff7000420052981 */ /* 0x0000a2000c2e1900 */
[----:B------:R-:W-:Y:S01]  /*4060*/  HFMA2.MMA R27, -RZ, RZ, 0, 0 ;  /* 0x00000000ff1b7435 */ /* 0x000fe200000001ff */
[----:B------:R-:W-:Y:S02]  /*4070*/  IMAD.MOV.U32 R6, RZ, RZ, RZ ;  /* 0x000000ffff067224 */ /* 0x000fe400078e00ff */
[----:B0-----:R-:W-:-:S07]  /*4080*/  IMAD.WIDE R32, R35, 0x4, R22 ;  /* 0x0000000423207825 */ /* 0x001fce00078e0216 */
[----:B------:R-:W3:Y:S01]  /*4090*/  @P2 LDG.E.EL R27, desc[UR4][R32.64+-0x900] ;  /* 0xfff70004201b2981 */ /* 0x000ee2000c2e1900 */
[----:B------:R-:W-:Y:S02]  /*40a0*/  IMAD.MOV.U32 R44, RZ, RZ, RZ ;  /* 0x000000ffff2c7224 */ /* 0x000fe400078e00ff */
[----:B------:R-:W-:-:S04]  /*40b0*/  IMAD.WIDE R56, R35, 0x4, R20 ;  /* 0x0000000423387825 */ /* 0x000fc800078e0214 */
[----:B------:R-:W-:-:S05]  /*40c0*/  IMAD.WIDE R58, R35, 0x4, R16 ;  /* 0x00000004233a7825 */ /* 0x000fca00078e0210 */
[----:B------:R-:W4:Y:S01]  /*40d0*/  @P2 LDG.E.EL R44, desc[UR4][R58.64+-0x900] ;  /* 0xfff700043a2c2981 */ /* 0x000f22000c2e1900 */
[----:B--2---:R-:W-:-:S05]  /*40e0*/  SEL R5, R5, RZ, P2 ;  /* 0x000000ff05057207 */ /* 0x004fca0001000000 */
[----:B------:R-:W-:Y:S01]  /*40f0*/  FADD R40, R5, 9.9999997473787516356e-06 ;  /* 0x3727c5ac05287421 */ /* 0x000fe20000000000 */
[----:B------:R-:W-:-:S04]  /*4100*/  IMAD R5, R4, 0x2d9, R119 ;  /* 0x000002d904057824 */ /* 0x000fc800078e0277 */
[----:B------:R-:W-:Y:S01]  /*4110*/  IMAD.WIDE R4, R5, 0x4, R24 ;  /* 0x0000000405047825 */ /* 0x000fe200078e0218 */
[----:B------:R0:W1:Y:S04]  /*4120*/  MUFU.SQRT R42, R40 ;  /* 0x00000028002a7308 */ /* 0x0000680000002000 */
[----:B------:R-:W2:Y:S01]  /*4130*/  @P2 LDG.E R6, desc[UR4][R4.64] ;  /* 0x0000000404062981 */ /* 0x000ea2000c1e1900 */
[----:B0-----:R-:W-:-:S06]  /*4140*/  IMAD.MOV.U32 R40, RZ, RZ, RZ ;  /* 0x000000ffff287224 */ /* 0x001fcc00078e00ff */
[----:B------:R0:W5:Y:S01]  /*4150*/  @P2 LDG.E.EL R40, desc[UR4][R56.64+-0x900] ;  /* 0xfff7000438282981 */ /* 0x000162000c2e1900 */
[----:B------:R-:W-:Y:S02]  /*4160*/  ISETP.GT.AND P5, PT, R49, 0x2bf, PT ;  /* 0x000002bf3100780c */ /* 0x000fe40003fa4270 */
[----:B-1----:R-:W-:Y:S02]  /*4170*/  FSETP.GT.AND P3, PT, R42, 8.50705917302346158658e+37, PT ;  /* 0x7e8000002a00780b */ /* 0x002fe40003f64000 */
[----:B------:R-:W-:Y:S02]  /*4180*/  @P4 FSEL R28, R106, RZ, P5 ;  /* 0x000000ff6a1c4208 */ /* 0x000fe40002800000 */
[----:B------:R-:W-:-:S09]  /*4190*/  FSETP.GEU.AND P4, PT, R42, 1.175494350822287508e-38, PT ;  /* 0x008000002a00780b */ /* 0x000fd20003f8e000 */
[----:B------:R-:W-:-:S04]  /*41a0*/  @P3 FMUL R42, R42, 0.25 ;  /* 0x3e8000002a2a3820 */ /* 0x000fc80000400000 */
[----:B------:R-:W-:-:S06]  /*41b0*/  @!P4 FMUL R42, R42, 16777216 ;  /* 0x4b8000002a2ac820 */ /* 0x000fcc0000400000 */
[----:B------:R-:W1:Y:S01]  /*41c0*/  MUFU.RCP R42, R42 ;  /* 0x0000002a002a7308 */ /* 0x000e620000001000 */
[----:B------:R-:W-:Y:S02]  /*41d0*/  FSEL R61, R36, 1, P3 ;  /* 0x3f800000243d7808 */ /* 0x000fe40001800000 */
[----:B---3--:R-:W-:-:S03]  /*41e0*/  SEL R27, R27, RZ, P2 ;  /* 0x000000ff1b1b7207 */ /* 0x008fc60001000000 */
[----:B------:R-:W-:Y:S01]  /*41f0*/  @!P4 FMUL R61, R61, 16777216 ;  /* 0x4b8000003d3dc820 */ /* 0x000fe20000400000 */
[----:B----4-:R-:W-:-:S03]  /*4200*/  SEL R44, R44, RZ, P2 ;  /* 0x000000ff2c2c7207 */ /* 0x010fc60001000000 */
[----:B-1----:R-:W-:Y:S01]  /*4210*/  FMUL R61, R42, R61 ;  /* 0x0000003d2a3d7220 */ /* 0x002fe20000400000 */
[----:B------:R-:W-:Y:S01]  /*4220*/  ISETP.GT.AND P5, PT, R35, 0x2bf, PT ;  /* 0x000002bf2300780c */ /* 0x000fe20003fa4270 */
[----:B0-----:R-:W-:Y:S01]  /*4230*/  IMAD.WIDE R56, R39, 0x4, R18 ;  /* 0x0000000427387825 */ /* 0x001fe200078e0212 */
[----:B--2---:R-:W-:-:S05]  /*4240*/  SEL R6, R6, RZ, P2 ;  /* 0x000000ff06067207 */ /* 0x004fca0001000000 */
[----:B------:R-:W-:-:S04]  /*4250*/  FADD R4, R6, -R27 ;  /* 0x8000001b06047221 */ /* 0x000fc80000000000 */
[----:B------:R-:W-:Y:S01]  /*4260*/  FMUL R4, R61, R4 ;  /* 0x000000043d047220 */ /* 0x000fe20000400000 */
[----:B-----5:R-:W-:-:S05]  /*4270*/  SEL R5, R40, RZ, P2 ;  /* 0x000000ff28057207 */ /* 0x020fca0001000000 */
[----:B------:R-:W-:Y:S01]  /*4280*/  FFMA R4, R5, R4, R44 ;  /* 0x0000000405047223 */ /* 0x000fe2000000002c */
[----:B------:R-:W-:-:S04]  /*4290*/  SHF.R.U32.HI R5, RZ, 0x3, R26 ;  /* 0x00000003ff057819 */ /* 0x000fc8000001161a */
[C---:B------:R-:W-:Y:S02]  /*42a0*/  FSETP.GEU.AND P2, PT, R4.reuse, RZ, PT ;  /* 0x000000ff0400720b */ /* 0x040fe40003f4e000 */
[----:B------:R-:W-:Y:S02]  /*42b0*/  LOP3.LUT R5, R5, 0x1, RZ, 0xc0, !PT ;  /* 0x0000000105057812 */ /* 0x000fe400078ec0ff */
[----:B------:R-:W-:Y:S02]  /*42c0*/  FSEL R4, R4, RZ, P2 ;  /* 0x000000ff04047208 */ /* 0x000fe40001000000 */
[----:B------:R-:W-:Y:S02]  /*42d0*/  ISETP.NE.U32.AND P2, PT, R5, 0x1, PT ;  /* 0x000000010500780c */ /* 0x000fe40003f45070 */
[----:B------:R-:W-:Y:S02]  /*42e0*/  IADD3 R6, R39, -0x240, RZ ;  /* 0xfffffdc027067810 */ /* 0x000fe40007ffe0ff */
[----:B------:R-:W-:-:S04]  /*42f0*/  FSEL R136, R136, RZ, P2 ;  /* 0x000000ff88887208 */ /* 0x000fc80001000000 */
[----:B------:R-:W-:Y:S02]  /*4300*/  @P1 FSEL R4, R136, RZ, P5 ;  /* 0x000000ff88041208 */ /* 0x000fe40002800000 */
[----:B------:R-:W-:-:S04]  /*4310*/  ISETP.GE.U32.AND P1, PT, R6, 0x80, PT ;  /* 0x000000800600780c */ /* 0x000fc80003f26070 */
[----:B------:R-:W-:Y:S01]  /*4320*/  ISETP.LT.AND P2, PT, R34, 0x250500, !P1 ;  /* 0x002505002200780c */ /* 0x000fe20004f41270 */
[----:B------:R-:W-:-:S12]  /*4330*/  IMAD.MOV.U32 R5, RZ, RZ, RZ ;  /* 0x000000ffff057224 */ /* 0x000fd800078e00ff */
[----:B------:R0:W2:Y:S01]  /*4340*/  @P2 LDG.E.EL R5, desc[UR4][R56.64+-0x900] ;  /* 0xfff7000438052981 */ /* 0x0000a2000c2e1900 */
[----:B------:R-:W-:Y:S01]  /*4350*/  IMAD R33, R6, 0x2d9, R113 ;  /* 0x000002d906217824 */ /* 0x000fe200078e0271 */
[----:B------:R-:W-:-:S03]  /*4360*/  MOV R6, RZ ;  /* 0x000000ff00067202 */ /* 0x000fc60000000f00 */
[----:B------:R-:W-:-:S04]  /*4370*/  IMAD.WIDE R32, R33, 0x4, R24 ;  /* 0x0000000421207825 */ /* 0x000fc800078e0218 */
[----:B0-----:R-:W-:-:S05]  /*4380*/  IMAD.WIDE R56, R39, 0x4, R22 ;  /* 0x0000000427387825 */ /* 0x001fca00078e0216 */
[----:B------:R-:W3:Y:S01]  /*4390*/  @P2 LDG.E.EL R6, desc[UR4][R56.64+-0x900] ;  /* 0xfff7000438062981 */ /* 0x000ee2000c2e1900 */
[----:B------:R-:W-:-:S04]  /*43a0*/  IMAD.WIDE R58, R39, 0x4, R20 ;  /* 0x00000004273a7825 */ /* 0x000fc800078e0214 */
        /* <DEDUP_REMOVED lines=8> */
[----:B0-----:R-:W-:-:S06]  /*4430*/  IMAD.MOV.U32 R27, RZ, RZ, RZ ;  /* 0x000000ffff1b7224 */ /* 0x001fcc00078e00ff */
[----:B------:R-:W4:Y:S01]  /*4440*/  @P2 LDG.E.EL R27, desc[UR4][R58.64+-0x900] ;  /* 0xfff700043a1b2981 */ /* 0x000f22000c2e1900 */
[C---:B-1----:R-:W-:Y:S02]  /*4450*/  FSETP.GT.AND P3, PT, R40.reuse, 8.50705917302346158658e+37, PT ;  /* 0x7e8000002800780b */ /* 0x042fe40003f64000 */
[----:B------:R-:W-:-:S11]  /*4460*/  FSETP.GEU.AND P4, PT, R40, 1.175494350822287508e-38, PT ;  /* 0x008000002800780b */ /* 0x000fd60003f8e000 */
[----:B------:R-:W-:-:S04]  /*4470*/  @P3 FMUL R40, R40, 0.25 ;  /* 0x3e80000028283820 */ /* 0x000fc80000400000 */
[----:B------:R-:W-:-:S06]  /*4480*/  @!P4 FMUL R40, R40, 16777216 ;  /* 0x4b8000002828c820 */ /* 0x000fcc0000400000 */
[----:B------:R-:W2:Y:S01]  /*4490*/  MUFU.RCP R40, R40 ;  /* 0x0000002800287308 */ /* 0x000ea20000001000 */
[----:B------:R-:W-:Y:S02]  /*44a0*/  FSEL R63, R36, 1, P3 ;  /* 0x3f800000243f7808 */ /* 0x000fe40001800000 */
[----:B---3--:R-:W-:-:S03]  /*44b0*/  SEL R6, R6, RZ, P2 ;  /* 0x000000ff06067207 */ /* 0x008fc60001000000 */
[----:B------:R-:W-:-:S04]  /*44c0*/  @!P4 FMUL R63, R63, 16777216 ;  /* 0x4b8000003f3fc820 */ /* 0x000fc80000400000 */
[----:B--2---:R-:W-:Y:S01]  /*44d0*/  FMUL R32, R40, R63 ;  /* 0x0000003f28207220 */ /* 0x004fe20000400000 */
[----:B------:R-:W-:Y:S01]  /*44e0*/  ISETP.GT.AND P5, PT, R39, 0x2bf, PT ;  /* 0x000002bf2700780c */ /* 0x000fe20003fa4270 */
[----:B------:R-:W-:Y:S01]  /*44f0*/  IMAD.WIDE R18, R37, 0x4, R18 ;  /* 0x0000000425127825 */ /* 0x000fe200078e0212 */
[----:B-----5:R-:W-:-:S05]  /*4500*/  SEL R5, R5, RZ, P2 ;  /* 0x000000ff05057207 */ /* 0x020fca0001000000 */
[----:B------:R-:W-:-:S04]  /*4510*/  FADD R5, R5, -R6 ;  /* 0x8000000605057221 */ /* 0x000fc80000000000 */
[----:B------:R-:W-:Y:S01]  /*4520*/  FMUL R5, R32, R5 ;  /* 0x0000000520057220 */ /* 0x000fe20000400000 */
[----:B----4-:R-:W-:Y:S02]  /*4530*/  SEL R44, R27, RZ, P2 ;  /* 0x000000ff1b2c7207 */ /* 0x010fe40001000000 */
[----:B------:R-:W-:Y:S02]  /*4540*/  SEL R27, R42, RZ, P2 ;  /* 0x000000ff2a1b7207 */ /* 0x000fe40001000000 */
[----:B------:R-:W-:-:S03]  /*4550*/  SHF.R.U32.HI R6, RZ, 0x2, R26 ;  /* 0x00000002ff067819 */ /* 0x000fc6000001161a */
[----:B------:R-:W-:Y:S01]  /*4560*/  FFMA R5, R44, R5, R27 ;  /* 0x000000052c057223 */ /* 0x000fe2000000001b */
[----:B------:R-:W-:-:S04]  /*4570*/  LOP3.LUT R6, R6, 0x1, RZ, 0xc0, !PT ;  /* 0x0000000106067812 */ /* 0x000fc800078ec0ff */
[----:B------:R-:W-:-:S04]  /*4580*/  FSETP.GEU.AND P2, PT, R5, RZ, PT ;  /* 0x000000ff0500720b */ /* 0x000fc80003f4e000 */
        /* <DEDUP_REMOVED lines=9> */
[----:B------:R-:W-:Y:S02]  /*4620*/  IMAD R27, R27, 0x2d9, R54 ;  /* 0x000002d91b1b7824 */ /* 0x000fe400078e0236 */
[----:B------:R-:W-:-:S04]  /*4630*/  IMAD.WIDE R22, R37, 0x4, R22 ;  /* 0x0000000425167825 */ /* 0x000fc800078e0216 */
[----:B------:R-:W-:Y:S01]  /*4640*/  IMAD.WIDE R24, R27, 0x4, R24 ;  /* 0x000000041b187825 */ /* 0x000fe200078e0218 */
[----:B0-----:R-:W-:Y:S01]  /*4650*/  CS2R R18, SRZ ;  /* 0x0000000000127805 */ /* 0x001fe2000001ff00 */
[----:B------:R-:W-:Y:S02]  /*4660*/  HFMA2.MMA R27, -RZ, RZ, 0, 0 ;  /* 0x00000000ff1b7435 */ /* 0x000fe400000001ff */
[----:B------:R-:W-:-:S03]  /*4670*/  IMAD.WIDE R20, R37, 0x4, R20 ;  /* 0x0000000425147825 */ /* 0x000fc600078e0214 */
[----:B------:R-:W3:Y:S01]  /*4680*/  @P2 LDG.E.EL R18, desc[UR4][R22.64+-0x900] ;  /* 0xfff7000416122981 */ /* 0x000ee2000c2e1900 */
[----:B------:R-:W-:-:S03]  /*4690*/  IMAD.WIDE R16, R37, 0x4, R16 ;  /* 0x0000000425107825 */ /* 0x000fc600078e0210 */
[----:B------:R-:W4:Y:S04]  /*46a0*/  @P2 LDG.E.EL R19, desc[UR4][R20.64+-0x900] ;  /* 0xfff7000414132981 */ /* 0x000f28000c2e1900 */
[----:B------:R-:W5:Y:S01]  /*46b0*/  @P2 LDG.E.EL R27, desc[UR4][R16.64+-0x900] ;  /* 0xfff70004101b2981 */ /* 0x000f62000c2e1900 */
[----:B--2---:R-:W-:-:S05]  /*46c0*/  SEL R6, R6, RZ, P2 ;  /* 0x000000ff06067207 */ /* 0x004fca0001000000 */
[----:B------:R-:W-:Y:S01]  /*46d0*/  FADD R32, R6, 9.9999997473787516356e-06 ;  /* 0x3727c5ac06207421 */ /* 0x000fe20000000000 */
[----:B------:R-:W-:-:S06]  /*46e0*/  IMAD.MOV.U32 R6, RZ, RZ, RZ ;  /* 0x000000ffff067224 */ /* 0x000fcc00078e00ff */
[----:B------:R3:W2:Y:S01]  /*46f0*/  @P2 LDG.E R6, desc[UR4][R24.64] ;  /* 0x0000000418062981 */ /* 0x0006a2000c1e1900 */
[----:B------:R-:W0:Y:S02]  /*4700*/  MUFU.SQRT R33, R32 ;  /* 0x0000002000217308 */ /* 0x000e240000002000 */
[C---:B0-----:R-:W-:Y:S02]  /*4710*/  FSETP.GT.AND P3, PT, R33.reuse, 8.50705917302346158658e+37, PT ;  /* 0x7e8000002100780b */ /* 0x041fe40003f64000 */
[----:B------:R-:W-:-:S11]  /*4720*/  FSETP.GEU.AND P4, PT, R33, 1.175494350822287508e-38, PT ;  /* 0x008000002100780b */ /* 0x000fd60003f8e000 */
[----:B------:R-:W-:-:S04]  /*4730*/  @P3 FMUL R33, R33, 0.25 ;  /* 0x3e80000021213820 */ /* 0x000fc80000400000 */
[----:B------:R-:W-:-:S06]  /*4740*/  @!P4 FMUL R33, R33, 16777216 ;  /* 0x4b8000002121c820 */ /* 0x000fcc0000400000 */
[----:B------:R-:W0:Y:S01]  /*4750*/  MUFU.RCP R33, R33 ;  /* 0x0000002100217308 */ /* 0x000e220000001000 */
[----:B------:R-:W-:Y:S02]  /*4760*/  FSEL R40, R36, 1, P3 ;  /* 0x3f80000024287808 */ /* 0x000fe40001800000 */
[----:B---3--:R-:W-:-:S03]  /*4770*/  SEL R25, R18, RZ, P2 ;  /* 0x000000ff12197207 */ /* 0x008fc60001000000 */
[----:B------:R-:W-:Y:S01]  /*4780*/  @!P4 FMUL R40, R40, 16777216 ;  /* 0x4b8000002828c820 */ /* 0x000fe20000400000 */
[----:B----4-:R-:W-:Y:S02]  /*4790*/  SEL R57, R19, RZ, P2 ;  /* 0x000000ff13397207 */ /* 0x010fe40001000000 */
[----:B-----5:R-:W-:Y:S01]  /*47a0*/  SEL R18, R27, RZ, P2 ;  /* 0x000000ff1b127207 */ /* 0x020fe20001000000 */
[----:B0-----:R-:W-:Y:S01]  /*47b0*/  FMUL R19, R33, R40 ;  /* 0x0000002821137220 */ /* 0x001fe20000400000 */
[----:B------:R-:W-:-:S04]  /*47c0*/  SHF.R.U32.HI R16, RZ, 0x1, R26 ;  /* 0x00000001ff107819 */ /* 0x000fc8000001161a */
[----:B------:R-:W-:Y:S02]  /*47d0*/  LOP3.LUT R16, R16, 0x1, RZ, 0xc0, !PT ;  /* 0x0000000110107812 */ /* 0x000fe400078ec0ff */
[----:B------:R-:W-:Y:S02]  /*47e0*/  ISETP.GT.AND P5, PT, R37, 0x2bf, PT ;  /* 0x000002bf2500780c */ /* 0x000fe40003fa4270 */
[----:B--2---:R-:W-:-:S05]  /*47f0*/  SEL R6, R6, RZ, P2 ;  /* 0x000000ff06067207 */ /* 0x004fca0001000000 */
[----:B------:R-:W-:-:S04]  /*4800*/  FADD R6, R6, -R25 ;  /* 0x8000001906067221 */ /* 0x000fc80000000000 */
[----:B------:R-:W-:-:S04]  /*4810*/  FMUL R6, R19, R6 ;  /* 0x0000000613067220 */ /* 0x000fc80000400000 */
[----:B------:R-:W-:-:S05]  /*4820*/  FFMA R6, R57, R6, R18 ;  /* 0x0000000639067223 */ /* 0x000fca0000000012 */
[----:B------:R-:W-:-:S04]  /*4830*/  FSETP.GEU.AND P2, PT, R6, RZ, PT ;  /* 0x000000ff0600720b */ /* 0x000fc80003f4e000 */
[----:B------:R-:W-:Y:S02]  /*4840*/  FSEL R6, R6, RZ, P2 ;  /* 0x000000ff06067208 */ /* 0x000fe40001000000 */
[----:B------:R-:W-:Y:S01]  /*4850*/  ISETP.NE.U32.AND P2, PT, R16, 0x1, PT ;  /* 0x000000011000780c */ /* 0x000fe20003f45070 */
[----:B------:R-:W-:-:S03]  /*4860*/  VIADD R18, R49, 0xffffff00 ;  /* 0xffffff0031127836 */ /* 0x000fc60000000000 */
[----:B------:R-:W-:-:S04]  /*4870*/  FSEL R55, R55, RZ, P2 ;  /* 0x000000ff37377208 */ /* 0x000fc80001000000 */
[----:B------:R-:W-:Y:S02]  /*4880*/  @P1 FSEL R6, R55, RZ, P5 ;  /* 0x000000ff37061208 */ /* 0x000fe40002800000 */
[----:B------:R-:W-:-:S04]  /*4890*/  ISETP.GE.U32.AND P1, PT, R18, 0x140, PT ;  /* 0x000001401200780c */ /* 0x000fc80003f26070 */
[----:B------:R-:W-:Y:S01]  /*48a0*/  ISETP.LT.AND P2, PT, R0, 0x250500, !P1 ;  /* 0x002505000000780c */ /* 0x000fe20004f41270 */
[----:B------:R-:W-:Y:S02]  /*48b0*/  IMAD.MOV.U32 R19, RZ, RZ, RZ ;  /* 0x000000ffff137224 */ /* 0x000fe400078e00ff */
[----:B------:R-:W-:-:S10]  /*48c0*/  IMAD.WIDE R16, R49, 0x4, R14 ;  /* 0x0000000431107825 */ /* 0x000fd400078e020e */
[----:B------:R-:W2:Y:S01]  /*48d0*/  @P2 LDG.E.EL R19, desc[UR4][R16.64+-0x400] ;  /* 0xfffc000410132981 */ /* 0x000ea2000c2e1900 */
[----:B------:R-:W-:Y:S02]  /*48e0*/  CS2R R24, SRZ ;  /* 0x0000000000187805 */ /* 0x000fe4000001ff00 */
[----:B------:R-:W-:Y:S01]  /*48f0*/  MOV R33, RZ ;  /* 0x000000ff00217202 */ /* 0x000fe20000000f00 */
[----:B------:R-:W-:Y:S01]  /*4900*/  IMAD.WIDE R22, R49, 0x4, R2 ;  /* 0x0000000431167825 */ /* 0x000fe200078e0202 */
[----:B--2---:R-:W-:-:S05]  /*4910*/  SEL R19, R19, RZ, P2 ;  /* 0x000000ff13137207 */ /* 0x004fca0001000000 */
[----:B------:R-:W-:Y:S01]  /*4920*/  FADD R20, R19, 9.9999997473787516356e-06 ;  /* 0x3727c5ac13147421 */ /* 0x000fe20000000000 */
[----:B------:R-:W-:-:S04]  /*4930*/  IMAD R19, R53, 0x38f40, R38 ;  /* 0x00038f4035137824 */ /* 0x000fc800078e0226 */
[----:B------:R-:W-:-:S04]  /*4940*/  IMAD R19, R18, 0x2d9, R19 ;  /* 0x000002d912137824 */ /* 0x000fc800078e0213 */
[----:B------:R-:W-:-:S04]  /*4950*/  IMAD.WIDE R16, R19, 0x4, R12 ;  /* 0x0000000413107825 */ /* 0x000fc800078e020c */
[C---:B------:R-:W-:Y:S01]  /*4960*/  IMAD.WIDE R18, R49.reuse, 0x4, R10 ;  /* 0x0000000431127825 */ /* 0x040fe200078e020a */
[----:B------:R0:W2:Y:S01]  /*4970*/  @P2 LDG.E R24, desc[UR4][R16.64] ;  /* 0x0000000410182981 */ /* 0x0000a2000c1e1900 */
[----:B------:R1:W3:Y:S03]  /*4980*/  MUFU.SQRT R27, R20 ;  /* 0x00000014001b7308 */ /* 0x0002e60000002000 */
[----:B------:R4:W5:Y:S01]  /*4990*/  @P2 LDG.E.EL R25, desc[UR4][R18.64+-0x400] ;  /* 0xfffc000412192981 */ /* 0x000962000c2e1900 */
[----:B------:R-:W-:Y:S02]  /*49a0*/  IMAD.MOV.U32 R38, RZ, RZ, RZ ;  /* 0x000000ffff267224 */ /* 0x000fe400078e00ff */
[----:B-1----:R-:W-:-:S04]  /*49b0*/  IMAD.WIDE R20, R49, 0x4, R8 ;  /* 0x0000000431147825 */ /* 0x002fc800078e0208 */
[----:B------:R-:W5:Y:S04]  /*49c0*/  @P2 LDG.E.EL R38, desc[UR4][R22.64+-0x400] ;  /* 0xfffc000416262981 */ /* 0x000f68000c2e1900 */
[----:B------:R-:W5:Y:S01]  /*49d0*/  @P2 LDG.E.EL R33, desc[UR4][R20.64+-0x400] ;  /* 0xfffc000414212981 */ /* 0x000f62000c2e1900 */
[C---:B---3--:R-:W-:Y:S02]  /*49e0*/  FSETP.GT.AND P3, PT, R27.reuse, 8.50705917302346158658e+37, PT ;  /* 0x7e8000001b00780b */ /* 0x048fe40003f64000 */
[----:B------:R-:W-:-:S11]  /*49f0*/  FSETP.GEU.AND P4, PT, R27, 1.175494350822287508e-38, PT ;  /* 0x008000001b00780b */ /* 0x000fd60003f8e000 */
[----:B------:R-:W-:-:S04]  /*4a00*/  @P3 FMUL R27, R27, 0.25 ;  /* 0x3e8000001b1b3820 */ /* 0x000fc80000400000 */
[----:B------:R-:W-:-:S06]  /*4a10*/  @!P4 FMUL R27, R27, 16777216 ;  /* 0x4b8000001b1bc820 */ /* 0x000fcc0000400000 */
[----:B------:R-:W0:Y:S01]  /*4a20*/  MUFU.RCP R27, R27 ;  /* 0x0000001b001b7308 */ /* 0x000e220000001000 */
[----:B------:R-:W-:-:S05]  /*4a30*/  FSEL R32, R36, 1, P3 ;  /* 0x3f80000024207808 */ /* 0x000fca0001800000 */
[----:B------:R-:W-:-:S04]  /*4a40*/  @!P4 FMUL R32, R32, 16777216 ;  /* 0x4b8000002020c820 */ /* 0x000fc80000400000 */
[----:B0-----:R-:W-:Y:S01]  /*4a50*/  FMUL R17, R27, R32 ;  /* 0x000000201b117220 */ /* 0x001fe20000400000 */
[----:B----4-:R-:W-:Y:S01]  /*4a60*/  HFMA2.MMA R18, -RZ, RZ, 0, 0 ;  /* 0x00000000ff127435 */ /* 0x010fe200000001ff */
[----:B--2---:R-:W-:Y:S02]  /*4a70*/  SEL R24, R24, RZ, P2 ;  /* 0x000000ff18187207 */ /* 0x004fe40001000000 */
[----:B-----5:R-:W-:-:S05]  /*4a80*/  SEL R25, R25, RZ, P2 ;  /* 0x000000ff19197207 */ /* 0x020fca0001000000 */
[----:B------:R-:W-:Y:S01]  /*4a90*/  FADD R16, R24, -R25 ;  /* 0x8000001918107221 */ /* 0x000fe20000000000 */
[----:B------:R-:W-:-:S03]  /*4aa0*/  SEL R38, R38, RZ, P2 ;  /* 0x000000ff26267207 */ /* 0x000fc60001000000 */
[----:B------:R-:W-:Y:S01]  /*4ab0*/  FMUL R16, R17, R16 ;  /* 0x0000001011107220 */ /* 0x000fe20000400000 */
[----:B------:R-:W-:-:S05]  /*4ac0*/  SEL R33, R33, RZ, P2 ;  /* 0x000000ff21217207 */ /* 0x000fca0001000000 */
[----:B------:R-:W-:Y:S01]  /*4ad0*/  FFMA R16, R33, R16, R38 ;  /* 0x0000001021107223 */ /* 0x000fe20000000026 */
[----:B------:R-:W-:-:S04]  /*4ae0*/  VIADD R25, R47, 0xffffff00 ;  /* 0xffffff002f197836 */ /* 0x000fc80000000000 */
[----:B------:R-:W-:-:S04]  /*4af0*/  FSETP.GEU.AND P2, PT, R16, RZ, PT ;  /* 0x000000ff1000720b */ /* 0x000fc80003f4e000 */
[----:B------:R-:W-:Y:S02]  /*4b00*/  @!P1 FSEL R28, R16, RZ, P2 ;  /* 0x000000ff101c9208 */ /* 0x000fe40001000000 */
[----:B------:R-:W-:Y:S01]  /*4b10*/  ISETP.LT.U32.AND P1, PT, R25, 0x140, !P0 ;  /* 0x000001401900780c */ /* 0x000fe20004721070 */
[----:B------:R-:W-:-:S12]  /*4b20*/  IMAD.WIDE R16, R47, 0x4, R14 ;  /* 0x000000042f107825 */ /* 0x000fd800078e020e */
[----:B------:R0:W2:Y:S01]  /*4b30*/  @P1 LDG.E.EL R18, desc[UR4][R16.64+-0x400] ;  /* 0xfffc000410121981 */ /* 0x0000a2000c2e1900 */
[----:B------:R-:W-:Y:S02]  /*4b40*/  IMAD R102, R25, 0x2d9, R102 ;  /* 0x000002d919667824 */ /* 0x000fe400078e0266 */
[----:B------:R-:W-:Y:S02]  /*4b50*/  IMAD.MOV.U32 R24, RZ, RZ, RZ ;  /* 0x000000ffff187224 */ /* 0x000fe400078e00ff */
[----:B------:R-:W-:Y:S02]  /*4b60*/  IMAD.MOV.U32 R27, RZ, RZ, RZ ;  /* 0x000000ffff1b7224 */ /* 0x000fe400078e00ff */
[----:B0-----:R-:W-:-:S04]  /*4b70*/  IMAD R17, R53, 0x38f40, R102 ;  /* 0x00038f4035117824 */ /* 0x001fc800078e0266 */
[----:B------:R-:W-:Y:S01]  /*4b80*/  IMAD.WIDE R16, R17, 0x4, R12 ;  /* 0x0000000411107825 */ /* 0x000fe200078e020c */
[----:B------:R-:W-:-:S04]  /*4b90*/  MOV R38, RZ ;  /* 0x000000ff00267202 */ /* 0x000fc80000000f00 */
[----:B------:R-:W3:Y:S01]  /*4ba0*/  @P1 LDG.E R24, desc[UR4][R16.64] ;  /* 0x0000000410181981 */ /* 0x000ee2000c1e1900 */
        /* <DEDUP_REMOVED lines=8> */
[----:B0-----:R-:W-:-:S05]  /*4c30*/  IMAD.WIDE R18, R47, 0x4, R10 ;  /* 0x000000042f127825 */ /* 0x001fca00078e020a */
[----:B------:R0:W2:Y:S01]  /*4c40*/  @P1 LDG.E.EL R27, desc[UR4][R18.64+-0x400] ;  /* 0xfffc0004121b1981 */ /* 0x0000a2000c2e1900 */
        /* <DEDUP_REMOVED lines=11> */
[----:B0-----:R-:W-:Y:S01]  /*4d00*/  HFMA2.MMA R18, -RZ, RZ, 0, 0 ;  /* 0x00000000ff127435 */ /* 0x001fe200000001ff */
[----:B--2---:R-:W-:-:S05]  /*4d10*/  SEL R27, R27, RZ, P1 ;  /* 0x000000ff1b1b7207 */ /* 0x004fca0000800000 */
[----:B------:R-:W-:Y:S01]  /*4d20*/  FADD R16, R16, -R27 ;  /* 0x8000001b10107221 */ /* 0x000fe20000000000 */
[----:B------:R-:W-:-:S03]  /*4d30*/  ISETP.GE.U32.AND P1, PT, R25, 0x140, PT ;  /* 0x000001401900780c */ /* 0x000fc60003f26070 */
[----:B------:R-:W-:-:S04]  /*4d40*/  FMUL R16, R33, R16 ;  /* 0x0000001021107220 */ /* 0x000fc80000400000 */
        /* <DEDUP_REMOVED lines=75> */
[----:B0-----:R-:W-:Y:S01]  /*5200*/  VIADD R18, R35, 0xffffff00 ;  /* 0xffffff0023127836 */ /* 0x001fe20000000000 */
[----:B------:R-:W-:Y:S01]  /*5210*/  HFMA2.MMA R19, -RZ, RZ, 0, 0 ;  /* 0x00000000ff137435 */ /* 0x000fe200000001ff */
[----:B--2---:R-:W-:-:S05]  /*5220*/  SEL R27, R27, RZ, P1 ;  /* 0x000000ff1b1b7207 */ /* 0x004fca0000800000 */
[----:B------:R-:W-:Y:S01]  /*5230*/  FADD R16, R16, -R27 ;  /* 0x8000001b10107221 */ /* 0x000fe20000000000 */
[----:B------:R-:W-:-:S03]  /*5240*/  ISETP.GE.U32.AND P1, PT, R25, 0x140, PT ;  /* 0x000001401900780c */ /* 0x000fc60003f26070 */
[----:B------:R-:W-:-:S04]  /*5250*/  FMUL R16, R33, R16 ;  /* 0x0000001021107220 */ /* 0x000fc80000400000 */
[----:B------:R-:W-:-:S05]  /*5260*/  FFMA R16, R17, R16, R40 ;  /* 0x0000001011107223 */ /* 0x000fca0000000028 */
[----:B------:R-:W-:-:S04]  /*5270*/  FSETP.GEU.AND P2, PT, R16, RZ, PT ;  /* 0x000000ff1000720b */ /* 0x000fc80003f4e000 */
[----:B------:R-:W-:Y:S02]  /*5280*/  @!P1 FSEL R31, R16, RZ, P2 ;  /* 0x000000ff101f9208 */ /* 0x000fe40001000000 */
[----:B------:R-:W-:-:S04]  /*5290*/  ISETP.GE.U32.AND P1, PT, R18, 0x140, PT ;  /* 0x000001401200780c */ /* 0x000fc80003f26070 */
[----:B------:R-:W-:Y:S01]  /*52a0*/  ISETP.LT.AND P2, PT, R34, 0x250500, !P1 ;  /* 0x002505002200780c */ /* 0x000fe20004f41270 */
[----:B------:R-:W-:-:S12]  /*52b0*/  IMAD.WIDE R16, R35, 0x4, R14 ;  /* 0x0000000423107825 */ /* 0x000fd800078e020e */
[----:B------:R-:W2:Y:S01]  /*52c0*/  @P2 LDG.E.EL R19, desc[UR4][R16.64+-0x400] ;  /* 0xfffc000410132981 */ /* 0x000ea2000c2e1900 */
[----:B------:R-:W-:Y:S01]  /*52d0*/  CS2R R24, SRZ ;  /* 0x0000000000187805 */ /* 0x000fe2000001ff00 */
[----:B------:R-:W-:Y:S02]  /*52e0*/  IMAD.MOV.U32 R33, RZ, RZ, RZ ;  /* 0x000000ffff217224 */ /* 0x000fe400078e00ff */
[----:B------:R-:W-:Y:S02]  /*52f0*/  IMAD.MOV.U32 R38, RZ, RZ, RZ ;  /* 0x000000ffff267224 */ /* 0x000fe400078e00ff */
[----:B------:R-:W-:-:S05]  /*5300*/  IMAD.WIDE R22, R35, 0x4, R2 ;  /* 0x0000000423167825 */ /* 0x000fca00078e0202 */
[----:B------:R-:W3:Y:S01]  /*5310*/  @P2 LDG.E.EL R38, desc[UR4][R22.64+-0x400] ;  /* 0xfffc000416262981 */ /* 0x000ee2000c2e1900 */
[----:B--2---:R-:W-:-:S05]  /*5320*/  SEL R19, R19, RZ, P2 ;  /* 0x000000ff13137207 */ /* 0x004fca0001000000 */
[----:B------:R-:W-:Y:S01]  /*5330*/  FADD R20, R19, 9.9999997473787516356e-06 ;  /* 0x3727c5ac13147421 */ /* 0x000fe20000000000 */
[----:B------:R-:W-:-:S04]  /*5340*/  IMAD R19, R51, 0x38f40, R130 ;  /* 0x00038f4033137824 */ /* 0x000fc800078e0282 */
[----:B------:R-:W-:-:S04]  /*5350*/  IMAD R19, R18, 0x2d9, R19 ;  /* 0x000002d912137824 */ /* 0x000fc800078e0213 */
[----:B------:R-:W-:-:S04]  /*5360*/  IMAD.WIDE R16, R19, 0x4, R12 ;  /* 0x0000000413107825 */ /* 0x000fc800078e020c */
[C---:B------:R-:W-:Y:S01]  /*5370*/  IMAD.WIDE R18, R35.reuse, 0x4, R10 ;  /* 0x0000000423127825 */ /* 0x040fe200078e020a */
[----:B------:R0:W2:Y:S01]  /*5380*/  @P2 LDG.E R24, desc[UR4][R16.64] ;  /* 0x0000000410182981 */ /* 0x0000a2000c1e1900 */
[----:B------:R1:W4:Y:S03]  /*5390*/  MUFU.SQRT R27, R20 ;  /* 0x00000014001b7308 */ /* 0x0003260000002000 */
[----:B------:R5:W2:Y:S01]  /*53a0*/  @P2 LDG.E.EL R25, desc[UR4][R18.64+-0x400] ;  /* 0xfffc000412192981 */ /* 0x000aa2000c2e1900 */
[----:B-1----:R-:W-:-:S05]  /*53b0*/  IMAD.WIDE R20, R35, 0x4, R8 ;  /* 0x0000000423147825 */ /* 0x002fca00078e0208 */
[----:B------:R-:W2:Y:S01]  /*53c0*/  @P2 LDG.E.EL R33, desc[UR4][R20.64+-0x400] ;  /* 0xfffc000414212981 */ /* 0x000ea2000c2e1900 */
[C---:B----4-:R-:W-:Y:S02]  /*53d0*/  FSETP.GT.AND P3, PT, R27.reuse, 8.50705917302346158658e+37, PT ;  /* 0x7e8000001b00780b */ /* 0x050fe40003f64000 */
[----:B------:R-:W-:-:S11]  /*53e0*/  FSETP.GEU.AND P4, PT, R27, 1.175494350822287508e-38, PT ;  /* 0x008000001b00780b */ /* 0x000fd60003f8e000 */
[----:B------:R-:W-:-:S04]  /*53f0*/  @P3 FMUL R27, R27, 0.25 ;  /* 0x3e8000001b1b3820 */ /* 0x000fc80000400000 */
[----:B------:R-:W-:-:S06]  /*5400*/  @!P4 FMUL R27, R27, 16777216 ;  /* 0x4b8000001b1bc820 */ /* 0x000fcc0000400000 */
[----:B------:R-:W0:Y:S01]  /*5410*/  MUFU.RCP R27, R27 ;  /* 0x0000001b001b7308 */ /* 0x000e220000001000 */
[----:B------:R-:W-:-:S05]  /*5420*/  FSEL R32, R36, 1, P3 ;  /* 0x3f80000024207808 */ /* 0x000fca0001800000 */
[----:B------:R-:W-:Y:S01]  /*5430*/  @!P4 FMUL R32, R32, 16777216 ;  /* 0x4b8000002020c820 */ /* 0x000fe20000400000 */
[----:B---3--:R-:W-:-:S03]  /*5440*/  SEL R38, R38, RZ, P2 ;  /* 0x000000ff26267207 */ /* 0x008fc60001000000 */
[----:B0-----:R-:W-:Y:S01]  /*5450*/  FMUL R17, R27, R32 ;  /* 0x000000201b117220 */ /* 0x001fe20000400000 */
[----:B-----5:R-:W-:Y:S01]  /*5460*/  IADD3 R18, R39, -0x100, RZ ;  /* 0xffffff0027127810 */ /* 0x020fe20007ffe0ff */
[----:B------:R-:W-:Y:S01]  /*5470*/  IMAD.MOV.U32 R19, RZ, RZ, RZ ;  /* 0x000000ffff137224 */ /* 0x000fe200078e00ff */
[----:B--2---:R-:W-:Y:S02]  /*5480*/  SEL R24, R24, RZ, P2 ;  /* 0x000000ff18187207 */ /* 0x004fe40001000000 */
[----:B------:R-:W-:-:S05]  /*5490*/  SEL R25, R25, RZ, P2 ;  /* 0x000000ff19197207 */ /* 0x000fca0001000000 */
[----:B------:R-:W-:-:S04]  /*54a0*/  FADD R16, R24, -R25 ;  /* 0x8000001918107221 */ /* 0x000fc80000000000 */
[----:B------:R-:W-:Y:S01]  /*54b0*/  FMUL R16, R17, R16 ;  /* 0x0000001011107220 */ /* 0x000fe20000400000 */
[----:B------:R-:W-:-:S05]  /*54c0*/  SEL R33, R33, RZ, P2 ;  /* 0x000000ff21217207 */ /* 0x000fca0001000000 */
        /* <DEDUP_REMOVED lines=8> */
[----:B------:R-:W-:Y:S01]  /*5550*/  IMAD.MOV.U32 R33, RZ, RZ, RZ ;  /* 0x000000ffff217224 */ /* 0x000fe200078e00ff */
[----:B------:R-:W-:Y:S01]  /*5560*/  MOV R38, RZ ;  /* 0x000000ff00267202 */ /* 0x000fe20000000f00 */
        /* <DEDUP_REMOVED lines=10> */
[----:B------:R-:W5:Y:S01]  /*5610*/  @P2 LDG.E.EL R25, desc[UR4][R18.64+-0x400] ;  /* 0xfffc000412192981 */ /* 0x000f62000c2e1900 */
[----:B-1----:R-:W-:-:S05]  /*5620*/  IMAD.WIDE R20, R39, 0x4, R8 ;  /* 0x0000000427147825 */ /* 0x002fca00078e0208 */
[----:B------:R-:W5:Y:S01]  /*5630*/  @P2 LDG.E.EL R33, desc[UR4][R20.64+-0x400] ;  /* 0xfffc000414212981 */ /* 0x000f62000c2e1900 */
        /* <DEDUP_REMOVED lines=9> */
[----:B------:R-:W-:Y:S01]  /*56d0*/  IMAD.WIDE R14, R37, 0x4, R14 ;  /* 0x00000004250e7825 */ /* 0x000fe200078e020e */
[----:B--2---:R-:W-:Y:S02]  /*56e0*/  SEL R24, R24, RZ, P2 ;  /* 0x000000ff18187207 */ /* 0x004fe40001000000 */
[----:B-----5:R-:W-:-:S05]  /*56f0*/  SEL R25, R25, RZ, P2 ;  /* 0x000000ff19197207 */ /* 0x020fca0001000000 */
[----:B------:R-:W-:-:S04]  /*5700*/  FADD R16, R24, -R25 ;  /* 0x8000001918107221 */ /* 0x000fc80000000000 */
[----:B------:R-:W-:Y:S01]  /*5710*/  FMUL R16, R17, R16 ;  /* 0x0000001011107220 */ /* 0x000fe20000400000 */
[----:B------:R-:W-:-:S05]  /*5720*/  SEL R33, R33, RZ, P2 ;  /* 0x000000ff21217207 */ /* 0x000fca0001000000 */
[----:B------:R-:W-:-:S05]  /*5730*/  FFMA R16, R33, R16, R38 ;  /* 0x0000001021107223 */ /* 0x000fca0000000026 */
[----:B------:R-:W-:-:S04]  /*5740*/  FSETP.GEU.AND P2, PT, R16, RZ, PT ;  /* 0x000000ff1000720b */ /* 0x000fc80003f4e000 */
[----:B------:R-:W-:Y:S01]  /*5750*/  @!P1 FSEL R5, R16, RZ, P2 ;  /* 0x000000ff10059208 */ /* 0x000fe20001000000 */
[----:B------:R-:W-:-:S05]  /*5760*/  VIADD R16, R37, 0xffffff00 ;  /* 0xffffff0025107836 */ /* 0x000fca0000000000 */
[----:B------:R-:W-:-:S04]  /*5770*/  ISETP.GE.U32.AND P1, PT, R16, 0x140, PT ;  /* 0x000001401000780c */ /* 0x000fc80003f26070 */
[----:B------:R-:W-:Y:S01]  /*5780*/  ISETP.LT.AND P2, PT, R34, 0x250500, !P1 ;  /* 0x002505002200780c */ /* 0x000fe20004f41270 */
[----:B------:R-:W-:-:S12]  /*5790*/  IMAD.MOV.U32 R17, RZ, RZ, RZ ;  /* 0x000000ffff117224 */ /* 0x000fd800078e00ff */
[----:B------:R0:W2:Y:S01]  /*57a0*/  @P2 LDG.E.EL R17, desc[UR4][R14.64+-0x400] ;  /* 0xfffc00040e112981 */ /* 0x0000a2000c2e1900 */
[----:B------:R-:W-:-:S04]  /*57b0*/  IMAD R51, R51, 0x38f40, R110 ;  /* 0x00038f4033337824 */ /* 0x000fc800078e026e */
[----:B------:R-:W-:Y:S02]  /*57c0*/  IMAD R51, R16, 0x2d9, R51 ;  /* 0x000002d910337824 */ /* 0x000fe400078e0233 */
[----:B------:R-:W-:Y:S01]  /*57d0*/  IMAD.WIDE R10, R37, 0x4, R10 ;  /* 0x00000004250a7825 */ /* 0x000fe200078e020a */
[----:B0-----:R-:W-:-:S03]  /*57e0*/  CS2R R14, SRZ ;  /* 0x00000000000e7805 */ /* 0x001fc6000001ff00 */
[----:B------:R-:W-:Y:S01]  /*57f0*/  IMAD.WIDE R12, R51, 0x4, R12 ;  /* 0x00000004330c7825 */ /* 0x000fe200078e020c */
[----:B------:R-:W-:-:S04]  /*5800*/  HFMA2.MMA R16, -RZ, RZ, 0, 0 ;  /* 0x00000000ff107435 */ /* 0x000fc800000001ff */
[----:B------:R-:W3:Y:S01]  /*5810*/  @P2 LDG.E R14, desc[UR4][R12.64] ;  /* 0x000000040c0e2981 */ /* 0x000ee2000c1e1900 */
[----:B------:R-:W-:-:S03]  /*5820*/  IMAD.WIDE R8, R37, 0x4, R8 ;  /* 0x0000000425087825 */ /* 0x000fc600078e0208 */
[----:B------:R-:W4:Y:S01]  /*5830*/  @P2 LDG.E.EL R15, desc[UR4][R10.64+-0x400] ;  /* 0xfffc00040a0f2981 */ /* 0x000f22000c2e1900 */
[----:B------:R-:W-:-:S03]  /*5840*/  IMAD.WIDE R2, R37, 0x4, R2 ;  /* 0x0000000425027825 */ /* 0x000fc600078e0202 */
[----:B------:R-:W5:Y:S01]  /*5850*/  @P2 LDG.E.EL R16, desc[UR4][R8.64+-0x400] ;  /* 0xfffc000408102981 */ /* 0x000f62000c2e1900 */
[----:B--2---:R-:W-:-:S05]  /*5860*/  SEL R17, R17, RZ, P2 ;  /* 0x000000ff11117207 */ /* 0x004fca0001000000 */
[----:B------:R-:W-:-:S04]  /*5870*/  FADD R17, R17, 9.9999997473787516356e-06 ;  /* 0x3727c5ac11117421 */ /* 0x000fc80000000000 */
[----:B------:R0:W1:Y:S02]  /*5880*/  MUFU.SQRT R18, R17 ;  /* 0x0000001100127308 */ /* 0x0000640000002000 */
[----:B0-----:R-:W-:-:S06]  /*5890*/  IMAD.MOV.U32 R17, RZ, RZ, RZ ;  /* 0x000000ffff117224 */ /* 0x001fcc00078e00ff */
[----:B------:R0:W2:Y:S01]  /*58a0*/  @P2 LDG.E.EL R17, desc[UR4][R2.64+-0x400] ;  /* 0xfffc000402112981 */ /* 0x0000a2000c2e1900 */
[C---:B-1----:R-:W-:Y:S02]  /*58b0*/  FSETP.GT.AND P3, PT, R18.reuse, 8.50705917302346158658e+37, PT ;  /* 0x7e8000001200780b */ /* 0x042fe40003f64000 */
[----:B------:R-:W-:-:S11]  /*58c0*/  FSETP.GEU.AND P4, PT, R18, 1.175494350822287508e-38, PT ;  /* 0x008000001200780b */ /* 0x000fd60003f8e000 */
[----:B------:R-:W-:-:S04]  /*58d0*/  @P3 FMUL R18, R18, 0.25 ;  /* 0x3e80000012123820 */ /* 0x000fc80000400000 */
[----:B------:R-:W-:-:S06]  /*58e0*/  @!P4 FMUL R18, R18, 16777216 ;  /* 0x4b8000001212c820 */ /* 0x000fcc0000400000 */
[----:B------:R-:W1:Y:S01]  /*58f0*/  MUFU.RCP R18, R18 ;  /* 0x0000001200127308 */ /* 0x000e620000001000 */
[----:B------:R-:W-:Y:S02]  /*5900*/  FSEL R19, R36, 1, P3 ;  /* 0x3f80000024137808 */ /* 0x000fe40001800000 */
[----:B---3--:R-:W-:Y:S02]  /*5910*/  SEL R14, R14, RZ, P2 ;  /* 0x000000ff0e0e7207 */ /* 0x008fe40001000000 */
[----:B----4-:R-:W-:Y:S01]  /*5920*/  SEL R15, R15, RZ, P2 ;  /* 0x000000ff0f0f7207 */ /* 0x010fe20001000000 */
[----:B------:R-:W-:Y:S01]  /*5930*/  @!P4 FMUL R19, R19, 16777216 ;  /* 0x4b8000001313c820 */ /* 0x000fe20000400000 */
[----:B-----5:R-:W-:-:S03]  /*5940*/  SEL R13, R16, RZ, P2 ;  /* 0x000000ff100d7207 */ /* 0x020fc60001000000 */
[----:B------:R-:W-:Y:S01]  /*5950*/  FADD R8, R14, -R15 ;  /* 0x8000000f0e087221 */ /* 0x000fe20000000000 */
[----:B-1----:R-:W-:-:S04]  /*5960*/  FMUL R19, R18, R19 ;  /* 0x0000001312137220 */ /* 0x002fc80000400000 */
[----:B------:R-:W-:Y:S01]  /*5970*/  FMUL R8, R19, R8 ;  /* 0x0000000813087220 */ /* 0x000fe20000400000 */
[----:B------:R-:W-:Y:S02]  /*5980*/  ISETP.GE.AND P5, PT, R49, 0x100, PT ;  /* 0x000001003100780c */ /* 0x000fe40003fa6270 */
[----:B0-----:R-:W-:-:S04]  /*5990*/  SHF.R.U32.HI R2, RZ, 0x8, R26 ;  /* 0x00000008ff027819 */ /* 0x001fc8000001161a */
[----:B------:R-:W-:Y:S02]  /*59a0*/  LOP3.LUT R2, R2, 0x1, RZ, 0xc0, !PT ;  /* 0x0000000102027812 */ /* 0x000fe400078ec0ff */
[----:B------:R-:W-:Y:S02]  /*59b0*/  SHF.R.U32.HI R9, RZ, 0xd, R26 ;  /* 0x0000000dff097819 */ /* 0x000fe4000001161a */
[----:B------:R-:W-:Y:S02]  /*59c0*/  ISETP.GE.AND P4, PT, R41, 0x100, PT ;  /* 0x000001002900780c */ /* 0x000fe40003f86270 */
[----:B------:R-:W-:Y:S02]  /*59d0*/  ISETP.GE.AND P6, PT, R39, 0x100, PT ;  /* 0x000001002700780c */ /* 0x000fe40003fc6270 */
[----:B------:R-:W-:Y:S02]  /*59e0*/  LOP3.LUT R9, R9, 0x1, RZ, 0xc0, !PT ;  /* 0x0000000109097812 */ /* 0x000fe400078ec0ff */
[----:B--2---:R-:W-:-:S05]  /*59f0*/  SEL R12, R17, RZ, P2 ;  /* 0x000000ff110c7207 */ /* 0x004fca0001000000 */
[----:B------:R-:W-:-:S05]  /*5a00*/  FFMA R8, R13, R8, R12 ;  /* 0x000000080d087223 */ /* 0x000fca000000000c */
[----:B------:R-:W-:-:S04]  /*5a10*/  FSETP.GEU.AND P2, PT, R8, RZ, PT ;  /* 0x000000ff0800720b */ /* 0x000fc80003f4e000 */
[----:B------:R-:W-:Y:S02]  /*5a20*/  @!P1 FSEL R6, R8, RZ, P2 ;  /* 0x000000ff08069208 */ /* 0x000fe40001000000 */
[----:B------:R-:W-:Y:S02]  /*5a30*/  ISETP.NE.U32.AND P1, PT, R2, 0x1, PT ;  /* 0x000000010200780c */ /* 0x000fe40003f25070 */
[----:B------:R-:W-:Y:S02]  /*5a40*/  SHF.R.U32.HI R2, RZ, 0x9, R26 ;  /* 0x00000009ff027819 */ /* 0x000fe4000001161a */
[----:B------:R-:W-:Y:S02]  /*5a50*/  @!P5 FSEL R28, R78, RZ, P1 ;  /* 0x000000ff4e1cd208 */ /* 0x000fe40000800000 */
[----:B------:R-:W-:Y:S02]  /*5a60*/  ISETP.GE.AND P1, PT, R47, 0x100, PT ;  /* 0x000001002f00780c */ /* 0x000fe40003f26270 */
[----:B------:R-:W-:-:S04]  /*5a70*/  LOP3.LUT R2, R2, 0x1, RZ, 0xc0, !PT ;  /* 0x0000000102027812 */ /* 0x000fc800078ec0ff */
[----:B------:R-:W-:Y:S02]  /*5a80*/  ISETP.NE.U32.AND P2, PT, R2, 0x1, PT ;  /* 0x000000010200780c */ /* 0x000fe40003f45070 */
[----:B------:R-:W-:-:S04]  /*5a90*/  SHF.R.U32.HI R2, RZ, 0xa, R26 ;  /* 0x0000000aff027819 */ /* 0x000fc8000001161a */
[----:B------:R-:W-:Y:S02]  /*5aa0*/  LOP3.LUT R2, R2, 0x1, RZ, 0xc0, !PT ;  /* 0x0000000102027812 */ /* 0x000fe400078ec0ff */
[----:B------:R-:W-:Y:S02]  /*5ab0*/  @!P1 FSEL R29, R75, RZ, P2 ;  /* 0x000000ff4b1d9208 */ /* 0x000fe40001000000 */
[----:B------:R-:W-:Y:S02]  /*5ac0*/  ISETP.GE.AND P1, PT, R45, 0x100, PT ;  /* 0x000001002d00780c */ /* 0x000fe40003f26270 */
[----:B------:R-:W-:Y:S02]  /*5ad0*/  ISETP.NE.U32.AND P2, PT, R2, 0x1, PT ;  /* 0x000000010200780c */ /* 0x000fe40003f45070 */
[----:B------:R-:W-:-:S04]  /*5ae0*/  SHF.R.U32.HI R2, RZ, 0xb, R26 ;  /* 0x0000000bff027819 */ /* 0x000fc8000001161a */
[----:B------:R-:W-:-:S05]  /*5af0*/  LOP3.LUT R2, R2, 0x1, RZ, 0xc0, !PT ;  /* 0x0000000102027812 */ /* 0x000fca00078ec0ff */
[----:B------:R-:W-:Y:S02]  /*5b00*/  @!P1 FSEL R30, R48, RZ, P2 ;  /* 0x000000ff301e9208 */ /* 0x000fe40001000000 */
[----:B------:R-:W-:Y:S02]  /*5b10*/  ISETP.NE.U32.AND P2, PT, R2, 0x1, PT ;  /* 0x000000010200780c */ /* 0x000fe40003f45070 */
[----:B------:R-:W0:Y:S01]  /*5b20*/  LDC.64 R2, c[0x0][0x2b0] ;  /* 0x0000ac00ff027b82 */ /* 0x000e220000000a00 */
[----:B------:R-:W-:Y:S02]  /*5b30*/  ISETP.GE.AND P1, PT, R43, 0x100, PT ;  /* 0x000001002b00780c */ /* 0x000fe40003f26270 */
[----:B------:R-:W-:Y:S02]  /*5b40*/  ISETP.GE.AND P5, PT, R35, 0x100, PT ;  /* 0x000001002300780c */ /* 0x000fe40003fa6270 */
[----:B------:R-:W-:-:S04]  /*5b50*/  SHF.R.U32.HI R8, RZ, 0xc, R26 ;  /* 0x0000000cff087819 */ /* 0x000fc8000001161a */
[----:B------:R-:W-:-:S05]  /*5b60*/  LOP3.LUT R8, R8, 0x1, RZ, 0xc0, !PT ;  /* 0x0000000108087812 */ /* 0x000fca00078ec0ff */
[----:B------:R-:W-:Y:S02]  /*5b70*/  @!P1 FSEL R31, R69, RZ, P2 ;  /* 0x000000ff451f9208 */ /* 0x000fe40001000000 */
[----:B------:R-:W-:Y:S02]  /*5b80*/  ISETP.NE.U32.AND P2, PT, R8, 0x1, PT ;  /* 0x000000010800780c */ /* 0x000fe40003f45070 */
[----:B------:R-:W-:Y:S02]  /*5b90*/  ISETP.GE.AND P1, PT, R34, 0x250500, PT ;  /* 0x002505002200780c */ /* 0x000fe40003f26270 */
[----:B------:R-:W-:Y:S02]  /*5ba0*/  @!P5 FSEL R4, R71, RZ, P2 ;  /* 0x000000ff4704d208 */ /* 0x000fe40001000000 */
[----:B------:R-:W-:Y:S02]  /*5bb0*/  SHF.R.U32.HI R8, RZ, 0xf, R26 ;  /* 0x0000000fff087819 */ /* 0x000fe4000001161a */
[----:B------:R-:W-:-:S02]  /*5bc0*/  ISETP.GE.AND P5, PT, R37, 0x100, PT ;  /* 0x000001002500780c */ /* 0x000fc40003fa6270 */
[----:B------:R-:W-:Y:S01]  /*5bd0*/  SHF.R.U32.HI R26, RZ, 0xe, R26 ;  /* 0x0000000eff1a7819 */ /* 0x000fe2000001161a */
[----:B0-----:R-:W-:Y:S01]  /*5be0*/  IMAD.WIDE R2, R0, 0x4, R2 ;  /* 0x0000000400027825 */ /* 0x001fe200078e0202 */
[----:B------:R-:W-:Y:S02]  /*5bf0*/  LOP3.LUT R8, R8, 0x1, RZ, 0xc0, !PT ;  /* 0x0000000108087812 */ /* 0x000fe400078ec0ff */
[----:B------:R-:W-:Y:S02]  /*5c00*/  LOP3.LUT R26, R26, 0x1, RZ, 0xc0, !PT ;  /* 0x000000011a1a7812 */ /* 0x000fe400078ec0ff */
[----:B------:R0:W-:Y:S01]  /*5c10*/  @!P0 STG.E.128 desc[UR4][R2.64], R28 ;  /* 0x0000001c02008986 */ /* 0x0001e2000c101d04 */
[----:B------:R-:W-:Y:S02]  /*5c20*/  ISETP.NE.U32.AND P3, PT, R8, 0x1, PT ;  /* 0x000000010800780c */ /* 0x000fe40003f65070 */
[----:B------:R-:W-:Y:S02]  /*5c30*/  ISETP.NE.U32.AND P2, PT, R9, 0x1, PT ;  /* 0x000000010900780c */ /* 0x000fe40003f45070 */
[----:B------:R-:W-:-:S02]  /*5c40*/  ISETP.NE.U32.AND P0, PT, R26, 0x1, PT ;  /* 0x000000011a00780c */ /* 0x000fc40003f05070 */
[----:B------:R-:W-:Y:S02]  /*5c50*/  @!P4 FSEL R7, R96, RZ, P3 ;  /* 0x000000ff6007c208 */ /* 0x000fe40001800000 */
[----:B------:R-:W-:Y:S02]  /*5c60*/  @!P6 FSEL R5, R83, RZ, P2 ;  /* 0x000000ff5305e208 */ /* 0x000fe40001000000 */
[----:B------:R-:W-:Y:S01]  /*5c70*/  @!P5 FSEL R6, R100, RZ, P0 ;  /* 0x000000ff6406d208 */ /* 0x000fe20000000000 */
[----:B0-----:R-:W-:Y:S06]  /*5c80*/  @P1 EXIT ;  /* 0x000000000000194d */ /* 0x001fec0003800000 */
[----:B------:R-:W-:Y:S01]  /*5c90*/  STG.E.128 desc[UR4][R2.64+0x800], R4 ;  /* 0x0008000402007986 */ /* 0x000fe2000c101d04 */
[----:B------:R-:W-:Y:S05]  /*5ca0*/  EXIT ;  /* 0x000000000000794d */ /* 0x000fea0003800000 */
.L_x_0:
[----:B------:R-:W-:-:S00]  /*5cb0*/  BRA `(.L_x_0) ;  /* 0xfffffffc00fc7947 */ /* 0x000fc0000383ffff */
[----:B------:R-:W-:-:S00]  /*5cc0*/  NOP ;  /* 0x0000000000007918 */ /* 0x000fc00000000000 */
        /* <DEDUP_REMOVED lines=11> */
.L_x_1:


//--------------------- .nv.global.init           --------------------------
	.section	.nv.global.init,"aw",@progbits
.nv.global.init:
	.type		_$_str,@object
	.size		_$_str,(_$_str_$_2 - _$_str)
_$_str:
        /*0000*/ 	.byte	0x5f, 0x5f, 0x43, 0x55, 0x44, 0x41, 0x5f, 0x46, 0x54, 0x5a, 0x00
	.type		_$_str_$_2,@object
	.size		_$_str_$_2,(.L_1 - _$_str_$_2)
_$_str_$_2:
        /*000b*/ 	.byte	0x5f, 0x5f, 0x43, 0x55, 0x44, 0x41, 0x5f, 0x50, 0x52, 0x45, 0x43, 0x5f, 0x53, 0x51, 0x52, 0x54
        /*001b*/ 	.byte	0x00
.L_1:


//--------------------- .nv.constant0.triton_poi_fused_cat_46 --------------------------
	.section	.nv.constant0.triton_poi_fused_cat_46,"a",@progbits
	.sectionflags	@""
	.align	4
.nv.constant0.triton_poi_fused_cat_46:
	.zero		700
